//
// Generated by NVIDIA NVVM Compiler
//
// Compiler Build ID: CL-36424714
// Cuda compilation tools, release 13.0, V13.0.88
// Based on NVVM 20.0.0
//

.version 9.0
.target sm_100
.address_size 64

	// .globl	_Z11loss_kernelPKfPKiiiPfS3_
.extern .shared .align 16 .b8 sm[];

.visible .entry _Z11loss_kernelPKfPKiiiPfS3_(
	.param .u64 .ptr .align 1 _Z11loss_kernelPKfPKiiiPfS3__param_0,
	.param .u64 .ptr .align 1 _Z11loss_kernelPKfPKiiiPfS3__param_1,
	.param .u32 _Z11loss_kernelPKfPKiiiPfS3__param_2,
	.param .u32 _Z11loss_kernelPKfPKiiiPfS3__param_3,
	.param .u64 .ptr .align 1 _Z11loss_kernelPKfPKiiiPfS3__param_4,
	.param .u64 .ptr .align 1 _Z11loss_kernelPKfPKiiiPfS3__param_5
)
{
	.reg .pred 	%p<42>;
	.reg .b32 	%r<126>;
	.reg .b32 	%f<222>;
	.reg .b64 	%rd<95>;

	ld.param.u64 	%rd21, [_Z11loss_kernelPKfPKiiiPfS3__param_0];
	ld.param.u64 	%rd18, [_Z11loss_kernelPKfPKiiiPfS3__param_1];
	ld.param.u32 	%r41, [_Z11loss_kernelPKfPKiiiPfS3__param_2];
	ld.param.u32 	%r42, [_Z11loss_kernelPKfPKiiiPfS3__param_3];
	ld.param.u64 	%rd19, [_Z11loss_kernelPKfPKiiiPfS3__param_4];
	ld.param.u64 	%rd20, [_Z11loss_kernelPKfPKiiiPfS3__param_5];
	cvta.to.global.u64 	%rd1, %rd19;
	cvta.to.global.u64 	%rd2, %rd21;
	mov.u32 	%r1, %ctaid.x;
	setp.ge.s32 	%p1, %r1, %r41;
	@%p1 bra 	$L__BB0_33;
	mov.u32 	%r2, %ntid.x;
	mov.u32 	%r125, %tid.x;
	cvt.u64.u32 	%rd3, %r1;
	cvt.s64.s32 	%rd22, %r42;
	mul.lo.s64 	%rd4, %rd22, %rd3;
	setp.ge.s32 	%p2, %r125, %r42;
	mov.f32 	%f216, 0fFF800000;
	@%p2 bra 	$L__BB0_7;
	add.s32 	%r43, %r125, %r2;
	max.u32 	%r44, %r42, %r43;
	setp.lt.u32 	%p3, %r43, %r42;
	selp.u32 	%r45, 1, 0, %p3;
	add.s32 	%r46, %r43, %r45;
	sub.s32 	%r47, %r44, %r46;
	div.u32 	%r48, %r47, %r2;
	add.s32 	%r4, %r48, %r45;
	and.b32  	%r49, %r4, 3;
	setp.eq.s32 	%p4, %r49, 3;
	mov.f32 	%f216, 0fFF800000;
	mov.u32 	%r114, %r125;
	@%p4 bra 	$L__BB0_5;
	cvt.u64.u32 	%rd23, %r125;
	add.s64 	%rd24, %rd4, %rd23;
	shl.b64 	%rd25, %rd24, 2;
	add.s64 	%rd92, %rd2, %rd25;
	mul.wide.u32 	%rd6, %r2, 4;
	add.s32 	%r50, %r4, 1;
	and.b32  	%r51, %r50, 3;
	neg.s32 	%r112, %r51;
	mov.f32 	%f216, 0fFF800000;
	mov.u32 	%r114, %r125;
$L__BB0_4:
	.pragma "nounroll";
	ld.global.f32 	%f23, [%rd92];
	setp.gt.f32 	%p5, %f23, %f216;
	selp.f32 	%f216, %f23, %f216, %p5;
	add.s32 	%r114, %r114, %r2;
	add.s64 	%rd92, %rd92, %rd6;
	add.s32 	%r112, %r112, 1;
	setp.ne.s32 	%p6, %r112, 0;
	@%p6 bra 	$L__BB0_4;
$L__BB0_5:
	setp.lt.u32 	%p7, %r4, 3;
	@%p7 bra 	$L__BB0_7;
$L__BB0_6:
	cvt.u64.u32 	%rd26, %r114;
	add.s64 	%rd27, %rd4, %rd26;
	shl.b64 	%rd28, %rd27, 2;
	add.s64 	%rd29, %rd2, %rd28;
	ld.global.f32 	%f24, [%rd29];
	setp.gt.f32 	%p8, %f24, %f216;
	selp.f32 	%f25, %f24, %f216, %p8;
	add.s32 	%r52, %r114, %r2;
	cvt.u64.u32 	%rd30, %r52;
	add.s64 	%rd31, %rd4, %rd30;
	shl.b64 	%rd32, %rd31, 2;
	add.s64 	%rd33, %rd2, %rd32;
	ld.global.f32 	%f26, [%rd33];
	setp.gt.f32 	%p9, %f26, %f25;
	selp.f32 	%f27, %f26, %f25, %p9;
	add.s32 	%r53, %r52, %r2;
	cvt.u64.u32 	%rd34, %r53;
	add.s64 	%rd35, %rd4, %rd34;
	shl.b64 	%rd36, %rd35, 2;
	add.s64 	%rd37, %rd2, %rd36;
	ld.global.f32 	%f28, [%rd37];
	setp.gt.f32 	%p10, %f28, %f27;
	selp.f32 	%f29, %f28, %f27, %p10;
	add.s32 	%r54, %r53, %r2;
	cvt.u64.u32 	%rd38, %r54;
	add.s64 	%rd39, %rd4, %rd38;
	shl.b64 	%rd40, %rd39, 2;
	add.s64 	%rd41, %rd2, %rd40;
	ld.global.f32 	%f30, [%rd41];
	setp.gt.f32 	%p11, %f30, %f29;
	selp.f32 	%f216, %f30, %f29, %p11;
	add.s32 	%r114, %r54, %r2;
	setp.lt.s32 	%p12, %r114, %r42;
	@%p12 bra 	$L__BB0_6;
$L__BB0_7:
	shl.b32 	%r55, %r125, 2;
	mov.u32 	%r56, sm;
	add.s32 	%r13, %r56, %r55;
	st.shared.f32 	[%r13], %f216;
	bar.sync 	0;
	setp.lt.u32 	%p13, %r2, 2;
	@%p13 bra 	$L__BB0_13;
	mov.u32 	%r116, %r2;
$L__BB0_9:
	mov.u32 	%r14, %r116;
	shr.u32 	%r116, %r14, 1;
	setp.ge.u32 	%p14, %r125, %r116;
	@%p14 bra 	$L__BB0_12;
	shl.b32 	%r57, %r116, 2;
	add.s32 	%r58, %r13, %r57;
	ld.shared.f32 	%f8, [%r58];
	ld.shared.f32 	%f31, [%r13];
	setp.leu.f32 	%p15, %f8, %f31;
	@%p15 bra 	$L__BB0_12;
	st.shared.f32 	[%r13], %f8;
$L__BB0_12:
	bar.sync 	0;
	setp.gt.u32 	%p16, %r14, 3;
	@%p16 bra 	$L__BB0_9;
$L__BB0_13:
	setp.ge.s32 	%p17, %r125, %r42;
	mov.f32 	%f221, 0f00000000;
	ld.shared.f32 	%f9, [sm];
	@%p17 bra 	$L__BB0_19;
	add.s32 	%r59, %r125, %r2;
	max.s32 	%r60, %r42, %r59;
	setp.lt.s32 	%p18, %r59, %r42;
	selp.u32 	%r61, 1, 0, %p18;
	add.s32 	%r62, %r59, %r61;
	sub.s32 	%r63, %r60, %r62;
	div.u32 	%r64, %r63, %r2;
	add.s32 	%r16, %r64, %r61;
	and.b32  	%r65, %r16, 3;
	setp.eq.s32 	%p19, %r65, 3;
	mov.f32 	%f221, 0f00000000;
	mov.u32 	%r119, %r125;
	@%p19 bra 	$L__BB0_17;
	cvt.u64.u32 	%rd42, %r125;
	add.s64 	%rd43, %rd4, %rd42;
	shl.b64 	%rd44, %rd43, 2;
	add.s64 	%rd93, %rd2, %rd44;
	mul.wide.u32 	%rd10, %r2, 4;
	add.s32 	%r66, %r16, 1;
	and.b32  	%r67, %r66, 3;
	neg.s32 	%r117, %r67;
	mov.f32 	%f221, 0f00000000;
	mov.u32 	%r119, %r125;
$L__BB0_16:
	.pragma "nounroll";
	ld.global.f32 	%f36, [%rd93];
	sub.f32 	%f37, %f36, %f9;
	fma.rn.f32 	%f38, %f37, 0f3BBB989D, 0f3F000000;
	cvt.sat.f32.f32 	%f39, %f38;
	mov.f32 	%f40, 0f4B400001;
	mov.f32 	%f41, 0f437C0000;
	fma.rm.f32 	%f42, %f39, %f41, %f40;
	add.f32 	%f43, %f42, 0fCB40007F;
	neg.f32 	%f44, %f43;
	fma.rn.f32 	%f45, %f37, 0f3FB8AA3B, %f44;
	fma.rn.f32 	%f46, %f37, 0f32A57060, %f45;
	mov.b32 	%r68, %f42;
	shl.b32 	%r69, %r68, 23;
	mov.b32 	%f47, %r69;
	ex2.approx.ftz.f32 	%f48, %f46;
	fma.rn.f32 	%f221, %f48, %f47, %f221;
	add.s32 	%r119, %r119, %r2;
	add.s64 	%rd93, %rd93, %rd10;
	add.s32 	%r117, %r117, 1;
	setp.ne.s32 	%p20, %r117, 0;
	@%p20 bra 	$L__BB0_16;
$L__BB0_17:
	setp.lt.u32 	%p21, %r16, 3;
	@%p21 bra 	$L__BB0_19;
$L__BB0_18:
	cvt.u64.u32 	%rd45, %r119;
	add.s64 	%rd46, %rd4, %rd45;
	shl.b64 	%rd47, %rd46, 2;
	add.s64 	%rd48, %rd2, %rd47;
	ld.global.f32 	%f49, [%rd48];
	sub.f32 	%f50, %f49, %f9;
	fma.rn.f32 	%f51, %f50, 0f3BBB989D, 0f3F000000;
	cvt.sat.f32.f32 	%f52, %f51;
	mov.f32 	%f53, 0f4B400001;
	mov.f32 	%f54, 0f437C0000;
	fma.rm.f32 	%f55, %f52, %f54, %f53;
	add.f32 	%f56, %f55, 0fCB40007F;
	neg.f32 	%f57, %f56;
	fma.rn.f32 	%f58, %f50, 0f3FB8AA3B, %f57;
	fma.rn.f32 	%f59, %f50, 0f32A57060, %f58;
	mov.b32 	%r70, %f55;
	shl.b32 	%r71, %r70, 23;
	mov.b32 	%f60, %r71;
	ex2.approx.ftz.f32 	%f61, %f59;
	fma.rn.f32 	%f62, %f61, %f60, %f221;
	add.s32 	%r72, %r119, %r2;
	cvt.u64.u32 	%rd49, %r72;
	add.s64 	%rd50, %rd4, %rd49;
	shl.b64 	%rd51, %rd50, 2;
	add.s64 	%rd52, %rd2, %rd51;
	ld.global.f32 	%f63, [%rd52];
	sub.f32 	%f64, %f63, %f9;
	fma.rn.f32 	%f65, %f64, 0f3BBB989D, 0f3F000000;
	cvt.sat.f32.f32 	%f66, %f65;
	fma.rm.f32 	%f67, %f66, %f54, %f53;
	add.f32 	%f68, %f67, 0fCB40007F;
	neg.f32 	%f69, %f68;
	fma.rn.f32 	%f70, %f64, 0f3FB8AA3B, %f69;
	fma.rn.f32 	%f71, %f64, 0f32A57060, %f70;
	mov.b32 	%r73, %f67;
	shl.b32 	%r74, %r73, 23;
	mov.b32 	%f72, %r74;
	ex2.approx.ftz.f32 	%f73, %f71;
	fma.rn.f32 	%f74, %f73, %f72, %f62;
	add.s32 	%r75, %r72, %r2;
	cvt.u64.u32 	%rd53, %r75;
	add.s64 	%rd54, %rd4, %rd53;
	shl.b64 	%rd55, %rd54, 2;
	add.s64 	%rd56, %rd2, %rd55;
	ld.global.f32 	%f75, [%rd56];
	sub.f32 	%f76, %f75, %f9;
	fma.rn.f32 	%f77, %f76, 0f3BBB989D, 0f3F000000;
	cvt.sat.f32.f32 	%f78, %f77;
	fma.rm.f32 	%f79, %f78, %f54, %f53;
	add.f32 	%f80, %f79, 0fCB40007F;
	neg.f32 	%f81, %f80;
	fma.rn.f32 	%f82, %f76, 0f3FB8AA3B, %f81;
	fma.rn.f32 	%f83, %f76, 0f32A57060, %f82;
	mov.b32 	%r76, %f79;
	shl.b32 	%r77, %r76, 23;
	mov.b32 	%f84, %r77;
	ex2.approx.ftz.f32 	%f85, %f83;
	fma.rn.f32 	%f86, %f85, %f84, %f74;
	add.s32 	%r78, %r75, %r2;
	cvt.u64.u32 	%rd57, %r78;
	add.s64 	%rd58, %rd4, %rd57;
	shl.b64 	%rd59, %rd58, 2;
	add.s64 	%rd60, %rd2, %rd59;
	ld.global.f32 	%f87, [%rd60];
	sub.f32 	%f88, %f87, %f9;
	fma.rn.f32 	%f89, %f88, 0f3BBB989D, 0f3F000000;
	cvt.sat.f32.f32 	%f90, %f89;
	fma.rm.f32 	%f91, %f90, %f54, %f53;
	add.f32 	%f92, %f91, 0fCB40007F;
	neg.f32 	%f93, %f92;
	fma.rn.f32 	%f94, %f88, 0f3FB8AA3B, %f93;
	fma.rn.f32 	%f95, %f88, 0f32A57060, %f94;
	mov.b32 	%r79, %f91;
	shl.b32 	%r80, %r79, 23;
	mov.b32 	%f96, %r80;
	ex2.approx.ftz.f32 	%f97, %f95;
	fma.rn.f32 	%f221, %f97, %f96, %f86;
	add.s32 	%r119, %r78, %r2;
	setp.lt.s32 	%p22, %r119, %r42;
	@%p22 bra 	$L__BB0_18;
$L__BB0_19:
	shl.b32 	%r81, %r2, 2;
	mov.u32 	%r82, sm;
	add.s32 	%r25, %r82, %r81;
	setp.lt.u32 	%p23, %r2, 2;
	shl.b32 	%r83, %r125, 2;
	add.s32 	%r26, %r25, %r83;
	st.shared.f32 	[%r26], %f221;
	bar.sync 	0;
	@%p23 bra 	$L__BB0_24;
	mov.u32 	%r121, %r2;
$L__BB0_21:
	shr.u32 	%r28, %r121, 1;
	setp.ge.u32 	%p24, %r125, %r28;
	@%p24 bra 	$L__BB0_23;
	shl.b32 	%r84, %r28, 2;
	add.s32 	%r85, %r26, %r84;
	ld.shared.f32 	%f98, [%r85];
	ld.shared.f32 	%f99, [%r26];
	add.f32 	%f100, %f98, %f99;
	st.shared.f32 	[%r26], %f100;
$L__BB0_23:
	bar.sync 	0;
	setp.gt.u32 	%p25, %r121, 3;
	mov.u32 	%r121, %r28;
	@%p25 bra 	$L__BB0_21;
$L__BB0_24:
	ld.shared.f32 	%f101, [%r25];
	add.f32 	%f17, %f101, 0f1E3CE508;
	setp.ne.s32 	%p26, %r125, 0;
	cvta.to.global.u64 	%rd61, %rd18;
	shl.b64 	%rd62, %rd3, 2;
	add.s64 	%rd13, %rd61, %rd62;
	@%p26 bra 	$L__BB0_26;
	ld.global.s32 	%rd63, [%rd13];
	add.s64 	%rd64, %rd4, %rd63;
	shl.b64 	%rd65, %rd64, 2;
	add.s64 	%rd66, %rd2, %rd65;
	ld.global.f32 	%f102, [%rd66];
	setp.lt.f32 	%p27, %f17, 0f00800000;
	mul.f32 	%f103, %f17, 0f4B000000;
	selp.f32 	%f104, %f103, %f17, %p27;
	selp.f32 	%f105, 0fC1B80000, 0f00000000, %p27;
	mov.b32 	%r86, %f104;
	add.s32 	%r87, %r86, -1059760811;
	and.b32  	%r88, %r87, -8388608;
	sub.s32 	%r89, %r86, %r88;
	mov.b32 	%f106, %r89;
	cvt.rn.f32.s32 	%f107, %r88;
	fma.rn.f32 	%f108, %f107, 0f34000000, %f105;
	add.f32 	%f109, %f106, 0fBF800000;
	fma.rn.f32 	%f110, %f109, 0fBE055027, 0f3E1039F6;
	fma.rn.f32 	%f111, %f110, %f109, 0fBDF8CDCC;
	fma.rn.f32 	%f112, %f111, %f109, 0f3E0F2955;
	fma.rn.f32 	%f113, %f112, %f109, 0fBE2AD8B9;
	fma.rn.f32 	%f114, %f113, %f109, 0f3E4CED0B;
	fma.rn.f32 	%f115, %f114, %f109, 0fBE7FFF22;
	fma.rn.f32 	%f116, %f115, %f109, 0f3EAAAA78;
	fma.rn.f32 	%f117, %f116, %f109, 0fBF000000;
	mul.f32 	%f118, %f109, %f117;
	fma.rn.f32 	%f119, %f118, %f109, %f109;
	fma.rn.f32 	%f120, %f108, 0f3F317218, %f119;
	setp.gt.u32 	%p28, %r86, 2139095039;
	fma.rn.f32 	%f121, %f104, 0f7F800000, 0f7F800000;
	selp.f32 	%f122, %f121, %f120, %p28;
	setp.eq.f32 	%p29, %f104, 0f00000000;
	selp.f32 	%f123, 0fFF800000, %f122, %p29;
	add.f32 	%f124, %f9, %f123;
	sub.f32 	%f125, %f124, %f102;
	cvta.to.global.u64 	%rd67, %rd20;
	atom.global.add.f32 	%f126, [%rd67], %f125;
$L__BB0_26:
	setp.eq.s64 	%p30, %rd19, 0;
	@%p30 bra 	$L__BB0_33;
	setp.ge.s32 	%p31, %r125, %r42;
	cvt.rn.f32.u32 	%f127, %r41;
	rcp.rn.f32 	%f18, %f127;
	ld.global.u32 	%r29, [%rd13];
	@%p31 bra 	$L__BB0_33;
	add.s32 	%r90, %r125, %r2;
	max.s32 	%r91, %r42, %r90;
	setp.lt.s32 	%p32, %r90, %r42;
	selp.u32 	%r92, 1, 0, %p32;
	add.s32 	%r93, %r90, %r92;
	sub.s32 	%r94, %r91, %r93;
	div.u32 	%r95, %r94, %r2;
	add.s32 	%r30, %r95, %r92;
	and.b32  	%r96, %r30, 3;
	setp.eq.s32 	%p33, %r96, 3;
	@%p33 bra 	$L__BB0_31;
	add.s32 	%r97, %r30, 1;
	and.b32  	%r98, %r97, 3;
	sub.s32 	%r123, %r125, %r29;
	cvt.u64.u32 	%rd68, %r125;
	add.s64 	%rd69, %rd4, %rd68;
	shl.b64 	%rd94, %rd69, 2;
	mul.wide.u32 	%rd15, %r2, 4;
	neg.s32 	%r122, %r98;
	mad.lo.s32 	%r125, %r2, %r98, %r125;
$L__BB0_30:
	.pragma "nounroll";
	add.s64 	%rd70, %rd2, %rd94;
	ld.global.f32 	%f128, [%rd70];
	sub.f32 	%f129, %f128, %f9;
	fma.rn.f32 	%f130, %f129, 0f3BBB989D, 0f3F000000;
	cvt.sat.f32.f32 	%f131, %f130;
	mov.f32 	%f132, 0f4B400001;
	mov.f32 	%f133, 0f437C0000;
	fma.rm.f32 	%f134, %f131, %f133, %f132;
	add.f32 	%f135, %f134, 0fCB40007F;
	neg.f32 	%f136, %f135;
	fma.rn.f32 	%f137, %f129, 0f3FB8AA3B, %f136;
	fma.rn.f32 	%f138, %f129, 0f32A57060, %f137;
	mov.b32 	%r99, %f134;
	shl.b32 	%r100, %r99, 23;
	mov.b32 	%f139, %r100;
	ex2.approx.ftz.f32 	%f140, %f138;
	mul.f32 	%f141, %f140, %f139;
	div.rn.f32 	%f142, %f141, %f17;
	setp.eq.s32 	%p34, %r123, 0;
	selp.f32 	%f143, 0f3F800000, 0f00000000, %p34;
	sub.f32 	%f144, %f142, %f143;
	mul.f32 	%f145, %f18, %f144;
	add.s64 	%rd71, %rd1, %rd94;
	st.global.f32 	[%rd71], %f145;
	add.s32 	%r123, %r123, %r2;
	add.s64 	%rd94, %rd94, %rd15;
	add.s32 	%r122, %r122, 1;
	setp.ne.s32 	%p35, %r122, 0;
	@%p35 bra 	$L__BB0_30;
$L__BB0_31:
	setp.lt.u32 	%p36, %r30, 3;
	@%p36 bra 	$L__BB0_33;
$L__BB0_32:
	cvt.u64.u32 	%rd72, %r125;
	add.s64 	%rd73, %rd4, %rd72;
	shl.b64 	%rd74, %rd73, 2;
	add.s64 	%rd75, %rd2, %rd74;
	ld.global.f32 	%f146, [%rd75];
	sub.f32 	%f147, %f146, %f9;
	fma.rn.f32 	%f148, %f147, 0f3BBB989D, 0f3F000000;
	cvt.sat.f32.f32 	%f149, %f148;
	mov.f32 	%f150, 0f4B400001;
	mov.f32 	%f151, 0f437C0000;
	fma.rm.f32 	%f152, %f149, %f151, %f150;
	add.f32 	%f153, %f152, 0fCB40007F;
	neg.f32 	%f154, %f153;
	fma.rn.f32 	%f155, %f147, 0f3FB8AA3B, %f154;
	fma.rn.f32 	%f156, %f147, 0f32A57060, %f155;
	mov.b32 	%r101, %f152;
	shl.b32 	%r102, %r101, 23;
	mov.b32 	%f157, %r102;
	ex2.approx.ftz.f32 	%f158, %f156;
	mul.f32 	%f159, %f158, %f157;
	div.rn.f32 	%f160, %f159, %f17;
	setp.eq.s32 	%p37, %r125, %r29;
	selp.f32 	%f161, 0f3F800000, 0f00000000, %p37;
	sub.f32 	%f162, %f160, %f161;
	mul.f32 	%f163, %f18, %f162;
	add.s64 	%rd76, %rd1, %rd74;
	st.global.f32 	[%rd76], %f163;
	add.s32 	%r103, %r125, %r2;
	cvt.u64.u32 	%rd77, %r103;
	add.s64 	%rd78, %rd4, %rd77;
	shl.b64 	%rd79, %rd78, 2;
	add.s64 	%rd80, %rd2, %rd79;
	ld.global.f32 	%f164, [%rd80];
	sub.f32 	%f165, %f164, %f9;
	fma.rn.f32 	%f166, %f165, 0f3BBB989D, 0f3F000000;
	cvt.sat.f32.f32 	%f167, %f166;
	fma.rm.f32 	%f168, %f167, %f151, %f150;
	add.f32 	%f169, %f168, 0fCB40007F;
	neg.f32 	%f170, %f169;
	fma.rn.f32 	%f171, %f165, 0f3FB8AA3B, %f170;
	fma.rn.f32 	%f172, %f165, 0f32A57060, %f171;
	mov.b32 	%r104, %f168;
	shl.b32 	%r105, %r104, 23;
	mov.b32 	%f173, %r105;
	ex2.approx.ftz.f32 	%f174, %f172;
	mul.f32 	%f175, %f174, %f173;
	div.rn.f32 	%f176, %f175, %f17;
	setp.eq.s32 	%p38, %r103, %r29;
	selp.f32 	%f177, 0f3F800000, 0f00000000, %p38;
	sub.f32 	%f178, %f176, %f177;
	mul.f32 	%f179, %f18, %f178;
	add.s64 	%rd81, %rd1, %rd79;
	st.global.f32 	[%rd81], %f179;
	add.s32 	%r106, %r103, %r2;
	cvt.u64.u32 	%rd82, %r106;
	add.s64 	%rd83, %rd4, %rd82;
	shl.b64 	%rd84, %rd83, 2;
	add.s64 	%rd85, %rd2, %rd84;
	ld.global.f32 	%f180, [%rd85];
	sub.f32 	%f181, %f180, %f9;
	fma.rn.f32 	%f182, %f181, 0f3BBB989D, 0f3F000000;
	cvt.sat.f32.f32 	%f183, %f182;
	fma.rm.f32 	%f184, %f183, %f151, %f150;
	add.f32 	%f185, %f184, 0fCB40007F;
	neg.f32 	%f186, %f185;
	fma.rn.f32 	%f187, %f181, 0f3FB8AA3B, %f186;
	fma.rn.f32 	%f188, %f181, 0f32A57060, %f187;
	mov.b32 	%r107, %f184;
	shl.b32 	%r108, %r107, 23;
	mov.b32 	%f189, %r108;
	ex2.approx.ftz.f32 	%f190, %f188;
	mul.f32 	%f191, %f190, %f189;
	div.rn.f32 	%f192, %f191, %f17;
	setp.eq.s32 	%p39, %r106, %r29;
	selp.f32 	%f193, 0f3F800000, 0f00000000, %p39;
	sub.f32 	%f194, %f192, %f193;
	mul.f32 	%f195, %f18, %f194;
	add.s64 	%rd86, %rd1, %rd84;
	st.global.f32 	[%rd86], %f195;
	add.s32 	%r109, %r106, %r2;
	cvt.u64.u32 	%rd87, %r109;
	add.s64 	%rd88, %rd4, %rd87;
	shl.b64 	%rd89, %rd88, 2;
	add.s64 	%rd90, %rd2, %rd89;
	ld.global.f32 	%f196, [%rd90];
	sub.f32 	%f197, %f196, %f9;
	fma.rn.f32 	%f198, %f197, 0f3BBB989D, 0f3F000000;
	cvt.sat.f32.f32 	%f199, %f198;
	fma.rm.f32 	%f200, %f199, %f151, %f150;
	add.f32 	%f201, %f200, 0fCB40007F;
	neg.f32 	%f202, %f201;
	fma.rn.f32 	%f203, %f197, 0f3FB8AA3B, %f202;
	fma.rn.f32 	%f204, %f197, 0f32A57060, %f203;
	mov.b32 	%r110, %f200;
	shl.b32 	%r111, %r110, 23;
	mov.b32 	%f205, %r111;
	ex2.approx.ftz.f32 	%f206, %f204;
	mul.f32 	%f207, %f206, %f205;
	div.rn.f32 	%f208, %f207, %f17;
	setp.eq.s32 	%p40, %r109, %r29;
	selp.f32 	%f209, 0f3F800000, 0f00000000, %p40;
	sub.f32 	%f210, %f208, %f209;
	mul.f32 	%f211, %f18, %f210;
	add.s64 	%rd91, %rd1, %rd89;
	st.global.f32 	[%rd91], %f211;
	add.s32 	%r125, %r109, %r2;
	setp.lt.s32 	%p41, %r125, %r42;
	@%p41 bra 	$L__BB0_32;
$L__BB0_33:
	ret;

}


// ===== COMPILED SASS (sm_100) =====

	.target	sm_100

	.elftype	@"ET_EXEC"


//--------------------- .note.nv.tkinfo           --------------------------
	.section	.note.nv.tkinfo,"",@"SHT_NOTE"
	.sectionflags	@"SHF_NOTE_NV_TKINFO"
	.tkinfo
        /*0018*/ 	.word	0x00000002
        /*0030*/ 	.string	""
        /*0030*/ 	.string	"ptxas"
        /*0030*/ 	.string	"Cuda compilation tools, release 13.0, V13.0.88"
        /*0030*/ 	.string	"Build cuda_13.0.r13.0/compiler.36424714_0"
        /*0030*/ 	.string	"-arch sm_100 -m 64 "



//--------------------- .note.nv.cuinfo           --------------------------
	.section	.note.nv.cuinfo,"",@"SHT_NOTE"
	.sectionflags	@"SHF_NOTE_NV_CUINFO"
        /*0018*/ 	.short	0x0002
        /*001a*/ 	.short	0x0064
        /*001c*/ 	.short	0x0082
	.zero		2


//--------------------- .nv.info                  --------------------------
	.section	.nv.info,"",@"SHT_CUDA_INFO"
	.align	4


	//----- nvinfo : EIATTR_REGCOUNT
	.align		4
        /*0000*/ 	.byte	0x04, 0x2f
        /*0002*/ 	.short	(.L_1 - .L_0)
	.align		4
.L_0:
        /*0004*/ 	.word	index@(_Z11loss_kernelPKfPKiiiPfS3_)
        /*0008*/ 	.word	0x00000018


	//----- nvinfo : EIATTR_FRAME_SIZE
	.align		4
.L_1:
        /*000c*/ 	.byte	0x04, 0x11
        /*000e*/ 	.short	(.L_3 - .L_2)
	.align		4
.L_2:
        /*0010*/ 	.word	index@($__internal_1_$__cuda_sm3x_div_rn_noftz_f32_slowpath)
        /*0014*/ 	.word	0x00000000


	//----- nvinfo : EIATTR_FRAME_SIZE
	.align		4
.L_3:
        /*0018*/ 	.byte	0x04, 0x11
        /*001a*/ 	.short	(.L_5 - .L_4)
	.align		4
.L_4:
        /*001c*/ 	.word	index@($__internal_0_$__cuda_sm20_rcp_rn_f32_slowpath)
        /*0020*/ 	.word	0x00000000


	//----- nvinfo : EIATTR_FRAME_SIZE
	.align		4
.L_5:
        /*0024*/ 	.byte	0x04, 0x11
        /*0026*/ 	.short	(.L_7 - .L_6)
	.align		4
.L_6:
        /*0028*/ 	.word	index@(_Z11loss_kernelPKfPKiiiPfS3_)
        /*002c*/ 	.word	0x00000000


	//----- nvinfo : EIATTR_MIN_STACK_SIZE
	.align		4
.L_7:
        /*0030*/ 	.byte	0x04, 0x12
        /*0032*/ 	.short	(.L_9 - .L_8)
	.align		4
.L_8:
        /*0034*/ 	.word	index@(_Z11loss_kernelPKfPKiiiPfS3_)
        /*0038*/ 	.word	0x00000000
.L_9:


//--------------------- .nv.compat                --------------------------
	.section	.nv.compat,"",@"SHT_CUDA_COMPAT_INFO"
	.align	4
        /*0000*/ 	.byte	0x02, 0x09, 0x00, 0x00, 0x02, 0x02, 0x01, 0x00, 0x02, 0x05, 0x05, 0x00, 0x03, 0x07, 0x01, 0x01
        /*0010*/ 	.byte	0x02, 0x03, 0x00, 0x00, 0x02, 0x06, 0x01, 0x00, 0x04, 0x0b, 0x08, 0x00, 0x01, 0x00, 0x00, 0x00
        /*0020*/ 	.byte	0x00, 0x00, 0x00, 0x00


//--------------------- .nv.info._Z11loss_kernelPKfPKiiiPfS3_ --------------------------
	.section	.nv.info._Z11loss_kernelPKfPKiiiPfS3_,"",@"SHT_CUDA_INFO"
	.sectionflags	@""
	.align	4


	//----- nvinfo : EIATTR_CUDA_API_VERSION
	.align		4
        /*0000*/ 	.byte	0x04, 0x37
        /*0002*/ 	.short	(.L_11 - .L_10)
.L_10:
        /*0004*/ 	.word	0x00000082


	//----- nvinfo : EIATTR_KPARAM_INFO
	.align		4
.L_11:
        /*0008*/ 	.byte	0x04, 0x17
        /*000a*/ 	.short	(.L_13 - .L_12)
.L_12:
        /*000c*/ 	.word	0x00000000
        /*0010*/ 	.short	0x0005
        /*0012*/ 	.short	0x0020
        /*0014*/ 	.byte	0x00, 0xf5, 0x21, 0x00


	//----- nvinfo : EIATTR_KPARAM_INFO
	.align		4
.L_13:
        /*0018*/ 	.byte	0x04, 0x17
        /*001a*/ 	.short	(.L_15 - .L_14)
.L_14:
        /*001c*/ 	.word	0x00000000
        /*0020*/ 	.short	0x0004
        /*0022*/ 	.short	0x0018
        /*0024*/ 	.byte	0x00, 0xf5, 0x21, 0x00


	//----- nvinfo : EIATTR_KPARAM_INFO
	.align		4
.L_15:
        /*0028*/ 	.byte	0x04, 0x17
        /*002a*/ 	.short	(.L_17 - .L_16)
.L_16:
        /*002c*/ 	.word	0x00000000
        /*0030*/ 	.short	0x0003
        /*0032*/ 	.short	0x0014
        /*0034*/ 	.byte	0x00, 0xf0, 0x11, 0x00


	//----- nvinfo : EIATTR_KPARAM_INFO
	.align		4
.L_17:
        /*0038*/ 	.byte	0x04, 0x17
        /*003a*/ 	.short	(.L_19 - .L_18)
.L_18:
        /*003c*/ 	.word	0x00000000
        /*0040*/ 	.short	0x0002
        /*0042*/ 	.short	0x0010
        /*0044*/ 	.byte	0x00, 0xf0, 0x11, 0x00


	//----- nvinfo : EIATTR_KPARAM_INFO
	.align		4
.L_19:
        /*0048*/ 	.byte	0x04, 0x17
        /*004a*/ 	.short	(.L_21 - .L_20)
.L_20:
        /*004c*/ 	.word	0x00000000
        /*0050*/ 	.short	0x0001
        /*0052*/ 	.short	0x0008
        /*0054*/ 	.byte	0x00, 0xf5, 0x21, 0x00


	//----- nvinfo : EIATTR_KPARAM_INFO
	.align		4
.L_21:
        /*0058*/ 	.byte	0x04, 0x17
        /*005a*/ 	.short	(.L_23 - .L_22)
.L_22:
        /*005c*/ 	.word	0x00000000
        /*0060*/ 	.short	0x0000
        /*0062*/ 	.short	0x0000
        /*0064*/ 	.byte	0x00, 0xf5, 0x21, 0x00


	//----- nvinfo : EIATTR_SPARSE_MMA_MASK
	.align		4
.L_23:
        /*0068*/ 	.byte	0x03, 0x50
        /*006a*/ 	.short	0x0000


	//----- nvinfo : EIATTR_MAXREG_COUNT
	.align		4
        /*006c*/ 	.byte	0x03, 0x1b
        /*006e*/ 	.short	0x00ff


	//----- nvinfo : EIATTR_NUM_BARRIERS
	.align		4
        /*0070*/ 	.byte	0x02, 0x4c
        /*0072*/ 	.byte	0x01
	.zero		1


	//----- nvinfo : EIATTR_MERCURY_ISA_VERSION
	.align		4
        /*0074*/ 	.byte	0x03, 0x5f
        /*0076*/ 	.short	0x0101


	//----- nvinfo : EIATTR_VRC_CTA_INIT_COUNT
	.align		4
        /*0078*/ 	.byte	0x02, 0x4a
	.zero		1
	.zero		1


	//----- nvinfo : EIATTR_EXIT_INSTR_OFFSETS
	.align		4
        /*007c*/ 	.byte	0x04, 0x1c
        /*007e*/ 	.short	(.L_25 - .L_24)


	//   ....[0]....
.L_24:
        /*0080*/ 	.word	0x00000040


	//   ....[1]....
        /*0084*/ 	.word	0x000014e0


	//   ....[2]....
        /*0088*/ 	.word	0x000015e0


	//   ....[3]....
        /*008c*/ 	.word	0x00001b40


	//   ....[4]....
        /*0090*/ 	.word	0x00002530


	//----- nvinfo : EIATTR_CRS_STACK_SIZE
	.align		4
.L_25:
        /*0094*/ 	.byte	0x04, 0x1e
        /*0096*/ 	.short	(.L_27 - .L_26)
.L_26:
        /*0098*/ 	.word	0x00000000


	//----- nvinfo : EIATTR_CBANK_PARAM_SIZE
	.align		4
.L_27:
        /*009c*/ 	.byte	0x03, 0x19
        /*009e*/ 	.short	0x0028


	//----- nvinfo : EIATTR_PARAM_CBANK
	.align		4
        /*00a0*/ 	.byte	0x04, 0x0a
        /*00a2*/ 	.short	(.L_29 - .L_28)
	.align		4
.L_28:
        /*00a4*/ 	.word	index@(.nv.constant0._Z11loss_kernelPKfPKiiiPfS3_)
        /*00a8*/ 	.short	0x0380
        /*00aa*/ 	.short	0x0028


	//----- nvinfo : EIATTR_SW_WAR
	.align		4
.L_29:
        /*00ac*/ 	.byte	0x04, 0x36
        /*00ae*/ 	.short	(.L_31 - .L_30)
.L_30:
        /*00b0*/ 	.word	0x00000008
.L_31:


//--------------------- .nv.callgraph             --------------------------
	.section	.nv.callgraph,"",@"SHT_CUDA_CALLGRAPH"
	.align	4
	.sectionentsize	8
	.align		4
        /*0000*/ 	.word	0x00000000
	.align		4
        /*0004*/ 	.word	0xffffffff
	.align		4
        /*0008*/ 	.word	0x00000000
	.align		4
        /*000c*/ 	.word	0xfffffffe
	.align		4
        /*0010*/ 	.word	0x00000000
	.align		4
        /*0014*/ 	.word	0xfffffffd
	.align		4
        /*0018*/ 	.word	0x00000000
	.align		4
        /*001c*/ 	.word	0xfffffffc


//--------------------- .text._Z11loss_kernelPKfPKiiiPfS3_ --------------------------
	.section	.text._Z11loss_kernelPKfPKiiiPfS3_,"ax",@progbits
	.align	128
        .global         _Z11loss_kernelPKfPKiiiPfS3_
        .type           _Z11loss_kernelPKfPKiiiPfS3_,@function
        .size           _Z11loss_kernelPKfPKiiiPfS3_,(.L_x_52 - _Z11loss_kernelPKfPKiiiPfS3_)
        .other          _Z11loss_kernelPKfPKiiiPfS3_,@"STO_CUDA_ENTRY STV_DEFAULT"
_Z11loss_kernelPKfPKiiiPfS3_:
.text._Z11loss_kernelPKfPKiiiPfS3_:
[----:B------:R-:W-:Y:S08]  /*0000*/  LDC R1, c[0x0][0x37c] ;  /* 0x0000df00ff017b82 */ /* 0x000ff00000000800 */
[----:B------:R-:W0:Y:S08]  /*0010*/  S2UR UR6, SR_CTAID.X ;  /* 0x00000000000679c3 */ /* 0x000e300000002500 */
[----:B------:R-:W0:Y:S02]  /*0020*/  LDC R0, c[0x0][0x390] ;  /* 0x0000e400ff007b82 */ /* 0x000e240000000800 */
[----:B0-----:R-:W-:-:S13]  /*0030*/  ISETP.LE.AND P0, PT, R0, UR6, PT ;  /* 0x0000000600007c0c */ /* 0x001fda000bf03270 */
[----:B------:R-:W-:Y:S05]  /*0040*/  @P0 EXIT ;  /* 0x000000000000094d */ /* 0x000fea0003800000 */
[----:B------:R-:W0:Y:S01]  /*0050*/  S2R R11, SR_TID.X ;  /* 0x00000000000b7919 */ /* 0x000e220000002100 */
[----:B------:R-:W1:Y:S01]  /*0060*/  LDCU UR5, c[0x0][0x394] ;  /* 0x00007280ff0577ac */ /* 0x000e620008000800 */
[----:B------:R-:W2:Y:S01]  /*0070*/  LDC R4, c[0x0][0x360] ;  /* 0x0000d800ff047b82 */ /* 0x000ea20000000800 */
[----:B------:R-:W-:Y:S01]  /*0080*/  BSSY.RECONVERGENT B0, `(.L_x_0) ;  /* 0x0000061000007945 */ /* 0x000fe20003800200 */
[----:B------:R-:W-:Y:S01]  /*0090*/  IMAD.MOV.U32 R0, RZ, RZ, -0x800000 ;  /* 0xff800000ff007424 */ /* 0x000fe200078e00ff */
[----:B------:R-:W3:Y:S01]  /*00a0*/  LDCU.64 UR8, c[0x0][0x358] ;  /* 0x00006b00ff0877ac */ /* 0x000ee20008000a00 */
[----:B------:R-:W4:Y:S01]  /*00b0*/  LDCU.64 UR14, c[0x0][0x380] ;  /* 0x00007000ff0e77ac */ /* 0x000f220008000a00 */
[----:B-1----:R-:W-:Y:S02]  /*00c0*/  USHF.R.S32.HI UR4, URZ, 0x1f, UR5 ;  /* 0x0000001fff047899 */ /* 0x002fe40008011405 */
[----:B------:R-:W-:Y:S02]  /*00d0*/  UIMAD.WIDE.U32 UR10, UR6, UR5, URZ ;  /* 0x00000005060a72a5 */ /* 0x000fe4000f8e00ff */
[----:B------:R-:W-:-:S04]  /*00e0*/  UIMAD UR4, UR4, UR6, URZ ;  /* 0x00000006040472a4 */ /* 0x000fc8000f8e02ff */
[----:B------:R-:W-:Y:S01]  /*00f0*/  UIADD3 UR7, UPT, UPT, UR11, UR4, URZ ;  /* 0x000000040b077290 */ /* 0x000fe2000fffe0ff */
[----:B0-----:R-:W-:-:S13]  /*0100*/  ISETP.GE.AND P0, PT, R11, UR5, PT ;  /* 0x000000050b007c0c */ /* 0x001fda000bf06270 */
[----:B---34-:R-:W-:Y:S05]  /*0110*/  @P0 BRA `(.L_x_1) ;  /* 0x00000004005c0947 */ /* 0x018fea0003800000 */
[----:B--2---:R-:W0:Y:S01]  /*0120*/  I2F.U32.RP R7, R4 ;  /* 0x0000000400077306 */ /* 0x004e220000209000 */
[----:B------:R-:W-:Y:S01]  /*0130*/  IADD3 R0, PT, PT, R11, R4, RZ ;  /* 0x000000040b007210 */ /* 0x000fe20007ffe0ff */
[----:B------:R-:W-:Y:S01]  /*0140*/  BSSY.RECONVERGENT B1, `(.L_x_2) ;  /* 0x0000031000017945 */ /* 0x000fe20003800200 */
[----:B------:R-:W-:Y:S02]  /*0150*/  ISETP.NE.U32.AND P2, PT, R4, RZ, PT ;  /* 0x000000ff0400720c */ /* 0x000fe40003f45070 */
[C---:B------:R-:W-:Y:S02]  /*0160*/  ISETP.GE.U32.AND P0, PT, R0.reuse, UR5, PT ;  /* 0x0000000500007c0c */ /* 0x040fe4000bf06070 */
[----:B------:R-:W-:Y:S02]  /*0170*/  VIMNMX.U32 R5, PT, PT, R0, UR5, !PT ;  /* 0x0000000500057c48 */ /* 0x000fe4000ffe0000 */
[----:B------:R-:W-:-:S04]  /*0180*/  SEL R6, RZ, 0x1, P0 ;  /* 0x00000001ff067807 */ /* 0x000fc80000000000 */
[----:B------:R-:W-:Y:S01]  /*0190*/  IADD3 R5, PT, PT, R5, -R0, -R6 ;  /* 0x8000000005057210 */ /* 0x000fe20007ffe806 */
[----:B0-----:R-:W0:Y:S02]  /*01a0*/  MUFU.RCP R7, R7 ;  /* 0x0000000700077308 */ /* 0x001e240000001000 */
[----:B0-----:R-:W-:-:S06]  /*01b0*/  VIADD R2, R7, 0xffffffe ;  /* 0x0ffffffe07027836 */ /* 0x001fcc0000000000 */
[----:B------:R0:W1:Y:S02]  /*01c0*/  F2I.FTZ.U32.TRUNC.NTZ R3, R2 ;  /* 0x0000000200037305 */ /* 0x000064000021f000 */
[----:B0-----:R-:W-:Y:S02]  /*01d0*/  IMAD.MOV.U32 R2, RZ, RZ, RZ ;  /* 0x000000ffff027224 */ /* 0x001fe400078e00ff */
[----:B-1----:R-:W-:-:S04]  /*01e0*/  IMAD.MOV R9, RZ, RZ, -R3 ;  /* 0x000000ffff097224 */ /* 0x002fc800078e0a03 */
[----:B------:R-:W-:-:S04]  /*01f0*/  IMAD R9, R9, R4, RZ ;  /* 0x0000000409097224 */ /* 0x000fc800078e02ff */
[----:B------:R-:W-:-:S06]  /*0200*/  IMAD.HI.U32 R8, R3, R9, R2 ;  /* 0x0000000903087227 */ /* 0x000fcc00078e0002 */
[----:B------:R-:W-:-:S04]  /*0210*/  IMAD.HI.U32 R3, R8, R5, RZ ;  /* 0x0000000508037227 */ /* 0x000fc800078e00ff */
[----:B------:R-:W-:-:S04]  /*0220*/  IMAD.MOV R0, RZ, RZ, -R3 ;  /* 0x000000ffff007224 */ /* 0x000fc800078e0a03 */
[----:B------:R-:W-:-:S05]  /*0230*/  IMAD R5, R4, R0, R5 ;  /* 0x0000000004057224 */ /* 0x000fca00078e0205 */
[----:B------:R-:W-:-:S13]  /*0240*/  ISETP.GE.U32.AND P0, PT, R5, R4, PT ;  /* 0x000000040500720c */ /* 0x000fda0003f06070 */
[----:B------:R-:W-:Y:S01]  /*0250*/  @P0 IMAD.IADD R5, R5, 0x1, -R4 ;  /* 0x0000000105050824 */ /* 0x000fe200078e0a04 */
[----:B------:R-:W-:-:S04]  /*0260*/  @P0 IADD3 R3, PT, PT, R3, 0x1, RZ ;  /* 0x0000000103030810 */ /* 0x000fc80007ffe0ff */
[----:B------:R-:W-:Y:S02]  /*0270*/  ISETP.GE.U32.AND P1, PT, R5, R4, PT ;  /* 0x000000040500720c */ /* 0x000fe40003f26070 */
[----:B------:R-:W-:-:S11]  /*0280*/  MOV R5, R11 ;  /* 0x0000000b00057202 */ /* 0x000fd60000000f00 */
[----:B------:R-:W-:Y:S01]  /*0290*/  @P1 VIADD R3, R3, 0x1 ;  /* 0x0000000103031836 */ /* 0x000fe20000000000 */
[----:B------:R-:W-:-:S05]  /*02a0*/  @!P2 LOP3.LUT R3, RZ, R4, RZ, 0x33, !PT ;  /* 0x00000004ff03a212 */ /* 0x000fca00078e33ff */
[----:B------:R-:W-:-:S05]  /*02b0*/  IMAD.IADD R6, R6, 0x1, R3 ;  /* 0x0000000106067824 */ /* 0x000fca00078e0203 */
[C---:B------:R-:W-:Y:S02]  /*02c0*/  LOP3.LUT R0, R6.reuse, 0x3, RZ, 0xc0, !PT ;  /* 0x0000000306007812 */ /* 0x040fe400078ec0ff */
[----:B------:R-:W-:Y:S02]  /*02d0*/  ISETP.GE.U32.AND P0, PT, R6, 0x3, PT ;  /* 0x000000030600780c */ /* 0x000fe40003f06070 */
[----:B------:R-:W-:Y:S01]  /*02e0*/  ISETP.NE.AND P1, PT, R0, 0x3, PT ;  /* 0x000000030000780c */ /* 0x000fe20003f25270 */
[----:B------:R-:W-:-:S12]  /*02f0*/  IMAD.MOV.U32 R0, RZ, RZ, -0x800000 ;  /* 0xff800000ff007424 */ /* 0x000fd800078e00ff */
[----:B------:R-:W-:Y:S05]  /*0300*/  @!P1 BRA `(.L_x_3) ;  /* 0x0000000000509947 */ /* 0x000fea0003800000 */
[----:B------:R-:W0:Y:S01]  /*0310*/  LDCU.64 UR12, c[0x0][0x380] ;  /* 0x00007000ff0c77ac */ /* 0x000e220008000a00 */
[----:B------:R-:W-:Y:S01]  /*0320*/  IADD3 R3, P1, PT, R11, UR10, RZ ;  /* 0x0000000a0b037c10 */ /* 0x000fe2000ff3e0ff */
[----:B------:R-:W-:Y:S01]  /*0330*/  VIADD R0, R6, 0x1 ;  /* 0x0000000106007836 */ /* 0x000fe20000000000 */
[----:B------:R-:W-:-:S03]  /*0340*/  MOV R5, R11 ;  /* 0x0000000b00057202 */ /* 0x000fc60000000f00 */
[----:B------:R-:W-:Y:S01]  /*0350*/  IMAD.X R8, RZ, RZ, UR7, P1 ;  /* 0x00000007ff087e24 */ /* 0x000fe200088e06ff */
[----:B------:R-:W-:Y:S01]  /*0360*/  LOP3.LUT R2, R0, 0x3, RZ, 0xc0, !PT ;  /* 0x0000000300027812 */ /* 0x000fe200078ec0ff */
[----:B------:R-:W-:Y:S01]  /*0370*/  IMAD.MOV.U32 R0, RZ, RZ, -0x800000 ;  /* 0xff800000ff007424 */ /* 0x000fe200078e00ff */
[----:B0-----:R-:W-:-:S04]  /*0380*/  LEA R6, P1, R3, UR12, 0x2 ;  /* 0x0000000c03067c11 */ /* 0x001fc8000f8210ff */
[----:B------:R-:W-:Y:S01]  /*0390*/  LEA.HI.X R3, R3, UR13, R8, 0x2, P1 ;  /* 0x0000000d03037c11 */ /* 0x000fe200088f1408 */
[----:B------:R-:W-:-:S08]  /*03a0*/  IMAD.MOV R8, RZ, RZ, -R2 ;  /* 0x000000ffff087224 */ /* 0x000fd000078e0a02 */
.L_x_4:
[----:B------:R-:W-:-:S05]  /*03b0*/  IMAD.MOV.U32 R7, RZ, RZ, R3 ;  /* 0x000000ffff077224 */ /* 0x000fca00078e0003 */
[----:B------:R0:W2:Y:S01]  /*03c0*/  LDG.E R9, desc[UR8][R6.64] ;  /* 0x0000000806097981 */ /* 0x0000a2000c1e1900 */
[----:B------:R-:W-:Y:S02]  /*03d0*/  VIADD R8, R8, 0x1 ;  /* 0x0000000108087836 */ /* 0x000fe40000000000 */
[----:B------:R-:W-:-:S03]  /*03e0*/  IMAD.WIDE.U32 R2, R4, 0x4, R6 ;  /* 0x0000000404027825 */ /* 0x000fc600078e0006 */
[----:B------:R-:W-:Y:S01]  /*03f0*/  ISETP.NE.AND P2, PT, R8, RZ, PT ;  /* 0x000000ff0800720c */ /* 0x000fe20003f45270 */
[----:B------:R-:W-:Y:S01]  /*0400*/  IMAD.IADD R5, R4, 0x1, R5 ;  /* 0x0000000104057824 */ /* 0x000fe200078e0205 */
[----:B0-----:R-:W-:Y:S02]  /*0410*/  MOV R6, R2 ;  /* 0x0000000200067202 */ /* 0x001fe40000000f00 */
[----:B--2---:R-:W-:-:S04]  /*0420*/  FSETP.GT.AND P1, PT, R9, R0, PT ;  /* 0x000000000900720b */ /* 0x004fc80003f24000 */
[----:B------:R-:W-:-:S05]  /*0430*/  FSEL R0, R9, R0, P1 ;  /* 0x0000000009007208 */ /* 0x000fca0000800000 */
[----:B------:R-:W-:Y:S05]  /*0440*/  @P2 BRA `(.L_x_4) ;  /* 0xfffffffc00d82947 */ /* 0x000fea000383ffff */
.L_x_3:
[----:B------:R-:W-:Y:S05]  /*0450*/  BSYNC.RECONVERGENT B1 ;  /* 0x0000000000017941 */ /* 0x000fea0003800200 */
.L_x_2:
[----:B------:R-:W-:Y:S05]  /*0460*/  @!P0 BRA `(.L_x_1) ;  /* 0x0000000000888947 */ /* 0x000fea0003800000 */
.L_x_5:
[----:B------:R-:W-:Y:S01]  /*0470*/  IADD3 R3, P0, PT, R5, UR10, RZ ;  /* 0x0000000a05037c10 */ /* 0x000fe2000ff1e0ff */
[----:B------:R-:W-:-:S04]  /*0480*/  IMAD.IADD R5, R4, 0x1, R5 ;  /* 0x0000000104057824 */ /* 0x000fc800078e0205 */
[----:B------:R-:W-:Y:S01]  /*0490*/  IMAD.X R6, RZ, RZ, UR7, P0 ;  /* 0x00000007ff067e24 */ /* 0x000fe200080e06ff */
[----:B------:R-:W-:Y:S02]  /*04a0*/  LEA R2, P0, R3, UR14, 0x2 ;  /* 0x0000000e03027c11 */ /* 0x000fe4000f8010ff */
[----:B------:R-:W-:Y:S02]  /*04b0*/  IADD3 R7, P1, PT, R5, UR10, RZ ;  /* 0x0000000a05077c10 */ /* 0x000fe4000ff3e0ff */
[----:B------:R-:W-:Y:S02]  /*04c0*/  LEA.HI.X R3, R3, UR15, R6, 0x2, P0 ;  /* 0x0000000f03037c11 */ /* 0x000fe400080f1406 */
[----:B------:R-:W-:Y:S01]  /*04d0*/  IADD3 R5, PT, PT, R5, R4, RZ ;  /* 0x0000000405057210 */ /* 0x000fe20007ffe0ff */
[----:B------:R-:W-:Y:S01]  /*04e0*/  IMAD.X R8, RZ, RZ, UR7, P1 ;  /* 0x00000007ff087e24 */ /* 0x000fe200088e06ff */
[----:B------:R-:W-:Y:S02]  /*04f0*/  LEA R6, P0, R7, UR14, 0x2 ;  /* 0x0000000e07067c11 */ /* 0x000fe4000f8010ff */
[----:B------:R-:W2:Y:S01]  /*0500*/  LDG.E R3, desc[UR8][R2.64] ;  /* 0x0000000802037981 */ /* 0x000ea2000c1e1900 */
[C---:B------:R-:W-:Y:S01]  /*0510*/  IADD3 R9, P1, PT, R5.reuse, UR10, RZ ;  /* 0x0000000a05097c10 */ /* 0x040fe2000ff3e0ff */
[----:B------:R-:W-:Y:S01]  /*0520*/  IMAD.IADD R5, R5, 0x1, R4 ;  /* 0x0000000105057824 */ /* 0x000fe200078e0204 */
[----:B------:R-:W-:-:S02]  /*0530*/  LEA.HI.X R7, R7, UR15, R8, 0x2, P0 ;  /* 0x0000000f07077c11 */ /* 0x000fc400080f1408 */
[----:B------:R-:W-:Y:S01]  /*0540*/  LEA R8, P0, R9, UR14, 0x2 ;  /* 0x0000000e09087c11 */ /* 0x000fe2000f8010ff */
[----:B------:R-:W-:Y:S01]  /*0550*/  IMAD.X R12, RZ, RZ, UR7, P1 ;  /* 0x00000007ff0c7e24 */ /* 0x000fe200088e06ff */
[----:B------:R-:W-:Y:S02]  /*0560*/  IADD3 R10, P1, PT, R5, UR10, RZ ;  /* 0x0000000a050a7c10 */ /* 0x000fe4000ff3e0ff */
[----:B------:R-:W3:Y:S02]  /*0570*/  LDG.E R7, desc[UR8][R6.64] ;  /* 0x0000000806077981 */ /* 0x000ee4000c1e1900 */
[----:B------:R-:W-:Y:S02]  /*0580*/  LEA.HI.X R9, R9, UR15, R12, 0x2, P0 ;  /* 0x0000000f09097c11 */ /* 0x000fe400080f140c */
[----:B------:R-:W-:Y:S02]  /*0590*/  IADD3.X R13, PT, PT, RZ, UR7, RZ, P1, !PT ;  /* 0x00000007ff0d7c10 */ /* 0x000fe40008ffe4ff */
[----:B------:R-:W-:-:S02]  /*05a0*/  LEA R12, P0, R10, UR14, 0x2 ;  /* 0x0000000e0a0c7c11 */ /* 0x000fc4000f8010ff */
[----:B------:R-:W4:Y:S02]  /*05b0*/  LDG.E R9, desc[UR8][R8.64] ;  /* 0x0000000808097981 */ /* 0x000f24000c1e1900 */
[----:B------:R-:W-:-:S06]  /*05c0*/  LEA.HI.X R13, R10, UR15, R13, 0x2, P0 ;  /* 0x0000000f0a0d7c11 */ /* 0x000fcc00080f140d */
[----:B------:R-:W5:Y:S01]  /*05d0*/  LDG.E R13, desc[UR8][R12.64] ;  /* 0x000000080c0d7981 */ /* 0x000f62000c1e1900 */
[----:B------:R-:W-:-:S05]  /*05e0*/  IMAD.IADD R5, R5, 0x1, R4 ;  /* 0x0000000105057824 */ /* 0x000fca00078e0204 */
[----:B------:R-:W-:Y:S02]  /*05f0*/  ISETP.GE.AND P1, PT, R5, UR5, PT ;  /* 0x0000000505007c0c */ /* 0x000fe4000bf26270 */
[----:B--2---:R-:W-:-:S04]  /*0600*/  FSETP.GT.AND P0, PT, R3, R0, PT ;  /* 0x000000000300720b */ /* 0x004fc80003f04000 */
[----:B------:R-:W-:-:S04]  /*0610*/  FSEL R0, R3, R0, P0 ;  /* 0x0000000003007208 */ /* 0x000fc80000000000 */
[----:B---3--:R-:W-:-:S04]  /*0620*/  FSETP.GT.AND P0, PT, R7, R0, PT ;  /* 0x000000000700720b */ /* 0x008fc80003f04000 */
[----:B------:R-:W-:-:S04]  /*0630*/  FSEL R0, R7, R0, P0 ;  /* 0x0000000007007208 */ /* 0x000fc80000000000 */
[----:B----4-:R-:W-:-:S04]  /*0640*/  FSETP.GT.AND P0, PT, R9, R0, PT ;  /* 0x000000000900720b */ /* 0x010fc80003f04000 */
[----:B------:R-:W-:-:S04]  /*0650*/  FSEL R0, R9, R0, P0 ;  /* 0x0000000009007208 */ /* 0x000fc80000000000 */
[----:B-----5:R-:W-:-:S04]  /*0660*/  FSETP.GT.AND P0, PT, R13, R0, PT ;  /* 0x000000000d00720b */ /* 0x020fc80003f04000 */
[----:B------:R-:W-:Y:S01]  /*0670*/  FSEL R0, R13, R0, P0 ;  /* 0x000000000d007208 */ /* 0x000fe20000000000 */
[----:B------:R-:W-:Y:S08]  /*0680*/  @!P1 BRA `(.L_x_5) ;  /* 0xfffffffc00789947 */ /* 0x000ff0000383ffff */
.L_x_1:
[----:B------:R-:W-:Y:S05]  /*0690*/  BSYNC.RECONVERGENT B0 ;  /* 0x0000000000007941 */ /* 0x000fea0003800200 */
.L_x_0:
[----:B------:R-:W0:Y:S01]  /*06a0*/  S2UR UR5, SR_CgaCtaId ;  /* 0x00000000000579c3 */ /* 0x000e220000008800 */
[----:B------:R-:W-:Y:S01]  /*06b0*/  UMOV UR4, 0x400 ;  /* 0x0000040000047882 */ /* 0x000fe20000000000 */
[----:B--2---:R-:W-:Y:S01]  /*06c0*/  ISETP.GE.U32.AND P0, PT, R4, 0x2, PT ;  /* 0x000000020400780c */ /* 0x004fe20003f06070 */
[----:B0-----:R-:W-:-:S06]  /*06d0*/  ULEA UR4, UR5, UR4, 0x18 ;  /* 0x0000000405047291 */ /* 0x001fcc000f8ec0ff */
[----:B------:R-:W-:-:S05]  /*06e0*/  LEA R5, R11, UR4, 0x2 ;  /* 0x000000040b057c11 */ /* 0x000fca000f8e10ff */
[----:B------:R0:W-:Y:S01]  /*06f0*/  STS [R5], R0 ;  /* 0x0000000005007388 */ /* 0x0001e20000000800 */
[----:B------:R-:W-:Y:S06]  /*0700*/  BAR.SYNC.DEFER_BLOCKING 0x0 ;  /* 0x0000000000007b1d */ /* 0x000fec0000010000 */
[----:B------:R-:W-:Y:S05]  /*0710*/  @!P0 BRA `(.L_x_6) ;  /* 0x00000000003c8947 */ /* 0x000fea0003800000 */
[----:B0-----:R-:W-:-:S07]  /*0720*/  IMAD.MOV.U32 R0, RZ, RZ, R4 ;  /* 0x000000ffff007224 */ /* 0x001fce00078e0004 */
.L_x_9:
[--C-:B------:R-:W-:Y:S01]  /*0730*/  IMAD.MOV.U32 R6, RZ, RZ, R0.reuse ;  /* 0x000000ffff067224 */ /* 0x100fe200078e0000 */
[----:B------:R-:W-:Y:S01]  /*0740*/  SHF.R.U32.HI R0, RZ, 0x1, R0 ;  /* 0x00000001ff007819 */ /* 0x000fe20000011600 */
[----:B------:R-:W-:Y:S03]  /*0750*/  BSSY.RECONVERGENT B0, `(.L_x_7) ;  /* 0x0000008000007945 */ /* 0x000fe60003800200 */
[----:B------:R-:W-:-:S13]  /*0760*/  ISETP.GE.U32.AND P0, PT, R11, R0, PT ;  /* 0x000000000b00720c */ /* 0x000fda0003f06070 */
[----:B0-----:R-:W-:Y:S05]  /*0770*/  @P0 BRA `(.L_x_8) ;  /* 0x0000000000140947 */ /* 0x001fea0003800000 */
[----:B------:R-:W-:Y:S01]  /*0780*/  LEA R2, R0, R5, 0x2 ;  /* 0x0000000500027211 */ /* 0x000fe200078e10ff */
[----:B------:R-:W-:Y:S05]  /*0790*/  LDS R3, [R5] ;  /* 0x0000000005037984 */ /* 0x000fea0000000800 */
[----:B------:R-:W0:Y:S02]  /*07a0*/  LDS R2, [R2] ;  /* 0x0000000002027984 */ /* 0x000e240000000800 */
[----:B0-----:R-:W-:-:S13]  /*07b0*/  FSETP.GT.AND P0, PT, R2, R3, PT ;  /* 0x000000030200720b */ /* 0x001fda0003f04000 */
[----:B------:R0:W-:Y:S02]  /*07c0*/  @P0 STS [R5], R2 ;  /* 0x0000000205000388 */ /* 0x0001e40000000800 */
.L_x_8:
[----:B------:R-:W-:Y:S05]  /*07d0*/  BSYNC.RECONVERGENT B0 ;  /* 0x0000000000007941 */ /* 0x000fea0003800200 */
.L_x_7:
[----:B------:R-:W-:Y:S01]  /*07e0*/  BAR.SYNC.DEFER_BLOCKING 0x0 ;  /* 0x0000000000007b1d */ /* 0x000fe20000010000 */
[----:B------:R-:W-:-:S13]  /*07f0*/  ISETP.GT.U32.AND P0, PT, R6, 0x3, PT ;  /* 0x000000030600780c */ /* 0x000fda0003f04070 */
[----:B------:R-:W-:Y:S05]  /*0800*/  @P0 BRA `(.L_x_9) ;  /* 0xfffffffc00c80947 */ /* 0x000fea000383ffff */
.L_x_6:
[----:B0-----:R-:W0:Y:S01]  /*0810*/  S2R R0, SR_CgaCtaId ;  /* 0x0000000000007919 */ /* 0x001e220000008800 */
[----:B------:R-:W-:Y:S01]  /*0820*/  MOV R3, 0x400 ;  /* 0x0000040000037802 */ /* 0x000fe20000000f00 */
[----:B------:R-:W1:Y:S01]  /*0830*/  LDCU UR4, c[0x0][0x394] ;  /* 0x00007280ff0477ac */ /* 0x000e620008000800 */
[----:B------:R-:W-:Y:S01]  /*0840*/  BSSY.RECONVERGENT B0, `(.L_x_10) ;  /* 0x0000083000007945 */ /* 0x000fe20003800200 */
[----:B------:R-:W2:Y:S01]  /*0850*/  LDCU.64 UR14, c[0x0][0x380] ;  /* 0x00007000ff0e77ac */ /* 0x000ea20008000a00 */
[----:B-1----:R-:W-:Y:S02]  /*0860*/  ISETP.GE.AND P0, PT, R11, UR4, PT ;  /* 0x000000040b007c0c */ /* 0x002fe4000bf06270 */
[----:B0-----:R-:W-:Y:S01]  /*0870*/  LEA R3, R0, R3, 0x18 ;  /* 0x0000000300037211 */ /* 0x001fe200078ec0ff */
[----:B------:R-:W-:-:S04]  /*0880*/  IMAD.MOV.U32 R0, RZ, RZ, RZ ;  /* 0x000000ffff007224 */ /* 0x000fc800078e00ff */
[----:B------:R0:W1:Y:S06]  /*0890*/  LDS R5, [R3] ;  /* 0x0000000003057984 */ /* 0x00006c0000000800 */
[----:B--2---:R-:W-:Y:S05]  /*08a0*/  @P0 BRA `(.L_x_11) ;  /* 0x0000000400f00947 */ /* 0x004fea0003800000 */
[----:B------:R-:W2:Y:S01]  /*08b0*/  I2F.U32.RP R8, R4 ;  /* 0x0000000400087306 */ /* 0x000ea20000209000 */
[----:B------:R-:W-:Y:S01]  /*08c0*/  IADD3 R2, PT, PT, R11, R4, RZ ;  /* 0x000000040b027210 */ /* 0x000fe20007ffe0ff */
[----:B------:R-:W-:Y:S01]  /*08d0*/  BSSY.RECONVERGENT B1, `(.L_x_12) ;  /* 0x0000038000017945 */ /* 0x000fe20003800200 */
[----:B------:R-:W-:Y:S02]  /*08e0*/  ISETP.NE.U32.AND P2, PT, R4, RZ, PT ;  /* 0x000000ff0400720c */ /* 0x000fe40003f45070 */
[C---:B------:R-:W-:Y:S02]  /*08f0*/  ISETP.GE.AND P0, PT, R2.reuse, UR4, PT ;  /* 0x0000000402007c0c */ /* 0x040fe4000bf06270 */
[----:B------:R-:W-:Y:S02]  /*0900*/  VIMNMX R0, PT, PT, R2, UR4, !PT ;  /* 0x0000000402007c48 */ /* 0x000fe4000ffe0100 */
[----:B------:R-:W-:Y:S01]  /*0910*/  SEL R9, RZ, 0x1, P0 ;  /* 0x00000001ff097807 */ /* 0x000fe20000000000 */
[----:B--2---:R-:W2:Y:S02]  /*0920*/  MUFU.RCP R8, R8 ;  /* 0x0000000800087308 */ /* 0x004ea40000001000 */
[----:B--2---:R-:W-:-:S06]  /*0930*/  VIADD R6, R8, 0xffffffe ;  /* 0x0ffffffe08067836 */ /* 0x004fcc0000000000 */
[----:B------:R2:W3:Y:S02]  /*0940*/  F2I.FTZ.U32.TRUNC.NTZ R7, R6 ;  /* 0x0000000600077305 */ /* 0x0004e4000021f000 */
[----:B--2---:R-:W-:Y:S02]  /*0950*/  IMAD.MOV.U32 R6, RZ, RZ, RZ ;  /* 0x000000ffff067224 */ /* 0x004fe400078e00ff */
[----:B---3--:R-:W-:-:S04]  /*0960*/  IMAD.MOV R13, RZ, RZ, -R7 ;  /* 0x000000ffff0d7224 */ /* 0x008fc800078e0a07 */
[----:B------:R-:W-:-:S04]  /*0970*/  IMAD R13, R13, R4, RZ ;  /* 0x000000040d0d7224 */ /* 0x000fc800078e02ff */
[----:B------:R-:W-:Y:S01]  /*0980*/  IMAD.HI.U32 R8, R7, R13, R6 ;  /* 0x0000000d07087227 */ /* 0x000fe200078e0006 */
[----:B------:R-:W-:-:S05]  /*0990*/  IADD3 R7, PT, PT, R0, -R2, -R9 ;  /* 0x8000000200077210 */ /* 0x000fca0007ffe809 */
[----:B------:R-:W-:-:S04]  /*09a0*/  IMAD.HI.U32 R0, R8, R7, RZ ;  /* 0x0000000708007227 */ /* 0x000fc800078e00ff */
[----:B------:R-:W-:-:S04]  /*09b0*/  IMAD.MOV R2, RZ, RZ, -R0 ;  /* 0x000000ffff027224 */ /* 0x000fc800078e0a00 */
[----:B------:R-:W-:-:S05]  /*09c0*/  IMAD R7, R4, R2, R7 ;  /* 0x0000000204077224 */ /* 0x000fca00078e0207 */
[----:B------:R-:W-:-:S13]  /*09d0*/  ISETP.GE.U32.AND P0, PT, R7, R4, PT ;  /* 0x000000040700720c */ /* 0x000fda0003f06070 */
[----:B------:R-:W-:Y:S01]  /*09e0*/  @P0 IMAD.IADD R7, R7, 0x1, -R4 ;  /* 0x0000000107070824 */ /* 0x000fe200078e0a04 */
[----:B------:R-:W-:-:S04]  /*09f0*/  @P0 IADD3 R0, PT, PT, R0, 0x1, RZ ;  /* 0x0000000100000810 */ /* 0x000fc80007ffe0ff */
[----:B------:R-:W-:-:S13]  /*0a00*/  ISETP.GE.U32.AND P1, PT, R7, R4, PT ;  /* 0x000000040700720c */ /* 0x000fda0003f26070 */
[----:B------:R-:W-:Y:S01]  /*0a10*/  @P1 VIADD R0, R0, 0x1 ;  /* 0x0000000100001836 */ /* 0x000fe20000000000 */
[----:B------:R-:W-:-:S05]  /*0a20*/  @!P2 LOP3.LUT R0, RZ, R4, RZ, 0x33, !PT ;  /* 0x00000004ff00a212 */ /* 0x000fca00078e33ff */
[----:B------:R-:W-:Y:S01]  /*0a30*/  IMAD.IADD R2, R9, 0x1, R0 ;  /* 0x0000000109027824 */ /* 0x000fe200078e0200 */
[----:B------:R-:W-:-:S04]  /*0a40*/  MOV R9, R11 ;  /* 0x0000000b00097202 */ /* 0x000fc80000000f00 */
[C---:B------:R-:W-:Y:S02]  /*0a50*/  LOP3.LUT R0, R2.reuse, 0x3, RZ, 0xc0, !PT ;  /* 0x0000000302007812 */ /* 0x040fe400078ec0ff */
[----:B------:R-:W-:Y:S02]  /*0a60*/  ISETP.GE.U32.AND P0, PT, R2, 0x3, PT ;  /* 0x000000030200780c */ /* 0x000fe40003f06070 */
[----:B------:R-:W-:Y:S01]  /*0a70*/  ISETP.NE.AND P1, PT, R0, 0x3, PT ;  /* 0x000000030000780c */ /* 0x000fe20003f25270 */
[----:B------:R-:W-:-:S12]  /*0a80*/  IMAD.MOV.U32 R0, RZ, RZ, RZ ;  /* 0x000000ffff007224 */ /* 0x000fd800078e00ff */
[----:B------:R-:W-:Y:S05]  /*0a90*/  @!P1 BRA `(.L_x_13) ;  /* 0x00000000006c9947 */ /* 0x000fea0003800000 */
[----:B------:R-:W2:Y:S01]  /*0aa0*/  LDCU.64 UR12, c[0x0][0x380] ;  /* 0x00007000ff0c77ac */ /* 0x000ea20008000a00 */
[----:B------:R-:W-:Y:S01]  /*0ab0*/  IADD3 R7, P1, PT, R11, UR10, RZ ;  /* 0x0000000a0b077c10 */ /* 0x000fe2000ff3e0ff */
[----:B------:R-:W-:Y:S01]  /*0ac0*/  VIADD R0, R2, 0x1 ;  /* 0x0000000102007836 */ /* 0x000fe20000000000 */
[----:B------:R-:W-:-:S03]  /*0ad0*/  MOV R9, R11 ;  /* 0x0000000b00097202 */ /* 0x000fc60000000f00 */
[----:B------:R-:W-:Y:S01]  /*0ae0*/  IMAD.X R8, RZ, RZ, UR7, P1 ;  /* 0x00000007ff087e24 */ /* 0x000fe200088e06ff */
[----:B------:R-:W-:Y:S01]  /*0af0*/  LOP3.LUT R2, R0, 0x3, RZ, 0xc0, !PT ;  /* 0x0000000300027812 */ /* 0x000fe200078ec0ff */
[----:B------:R-:W-:-:S04]  /*0b00*/  IMAD.MOV.U32 R0, RZ, RZ, RZ ;  /* 0x000000ffff007224 */ /* 0x000fc800078e00ff */
[----:B------:R-:W-:Y:S01]  /*0b10*/  IMAD.MOV R2, RZ, RZ, -R2 ;  /* 0x000000ffff027224 */ /* 0x000fe200078e0a02 */
[----:B--2---:R-:W-:-:S04]  /*0b20*/  LEA R6, P1, R7, UR12, 0x2 ;  /* 0x0000000c07067c11 */ /* 0x004fc8000f8210ff */
[----:B------:R-:W-:-:S09]  /*0b30*/  LEA.HI.X R7, R7, UR13, R8, 0x2, P1 ;  /* 0x0000000d07077c11 */ /* 0x000fd200088f1408 */
.L_x_14:
[----:B------:R2:W1:Y:S01]  /*0b40*/  LDG.E R8, desc[UR8][R6.64] ;  /* 0x0000000806087981 */ /* 0x000462000c1e1900 */
[----:B------:R-:W-:Y:S01]  /*0b50*/  IMAD.MOV.U32 R13, RZ, RZ, 0x3bbb989d ;  /* 0x3bbb989dff0d7424 */ /* 0x000fe200078e00ff */
[----:B------:R-:W-:Y:S01]  /*0b60*/  IADD3 R2, PT, PT, R2, 0x1, RZ ;  /* 0x0000000102027810 */ /* 0x000fe20007ffe0ff */
[----:B------:R-:W-:Y:S02]  /*0b70*/  IMAD.MOV.U32 R15, RZ, RZ, 0x437c0000 ;  /* 0x437c0000ff0f7424 */ /* 0x000fe400078e00ff */
[----:B------:R-:W-:Y:S01]  /*0b80*/  IMAD.IADD R9, R4, 0x1, R9 ;  /* 0x0000000104097824 */ /* 0x000fe200078e0209 */
[----:B------:R-:W-:Y:S01]  /*0b90*/  ISETP.NE.AND P1, PT, R2, RZ, PT ;  /* 0x000000ff0200720c */ /* 0x000fe20003f25270 */
[----:B--2---:R-:W-:-:S04]  /*0ba0*/  IMAD.WIDE.U32 R6, R4, 0x4, R6 ;  /* 0x0000000404067825 */ /* 0x004fc800078e0006 */
[----:B-1----:R-:W-:-:S04]  /*0bb0*/  FADD R8, -R5, R8 ;  /* 0x0000000805087221 */ /* 0x002fc80000000100 */
[----:B------:R-:W-:-:S04]  /*0bc0*/  FFMA.SAT R10, R8, R13, 0.5 ;  /* 0x3f000000080a7423 */ /* 0x000fc8000000200d */
[----:B------:R-:W-:-:S04]  /*0bd0*/  FFMA.RM R10, R10, R15, 12582913 ;  /* 0x4b4000010a0a7423 */ /* 0x000fc8000000400f */
[C---:B------:R-:W-:Y:S01]  /*0be0*/  FADD R13, R10.reuse, -12583039 ;  /* 0xcb40007f0a0d7421 */ /* 0x040fe20000000000 */
[----:B------:R-:W-:-:S03]  /*0bf0*/  IMAD.SHL.U32 R15, R10, 0x800000, RZ ;  /* 0x008000000a0f7824 */ /* 0x000fc600078e00ff */
[----:B------:R-:W-:-:S04]  /*0c00*/  FFMA R13, R8, 1.4426950216293334961, -R13 ;  /* 0x3fb8aa3b080d7823 */ /* 0x000fc8000000080d */
[----:B------:R-:W-:-:S06]  /*0c10*/  FFMA R13, R8, 1.925963033500011079e-08, R13 ;  /* 0x32a57060080d7823 */ /* 0x000fcc000000000d */
[----:B------:R-:W1:Y:S02]  /*0c20*/  MUFU.EX2 R13, R13 ;  /* 0x0000000d000d7308 */ /* 0x000e640000000800 */
[----:B-1----:R-:W-:Y:S01]  /*0c30*/  FFMA R0, R15, R13, R0 ;  /* 0x0000000d0f007223 */ /* 0x002fe20000000000 */
[----:B------:R-:W-:Y:S06]  /*0c40*/  @P1 BRA `(.L_x_14) ;  /* 0xfffffffc00bc1947 */ /* 0x000fec000383ffff */
.L_x_13:
[----:B------:R-:W-:Y:S05]  /*0c50*/  BSYNC.RECONVERGENT B1 ;  /* 0x0000000000017941 */ /* 0x000fea0003800200 */
.L_x_12:
[----:B------:R-:W-:Y:S05]  /*0c60*/  @!P0 BRA `(.L_x_11) ;  /* 0x0000000400008947 */ /* 0x000fea0003800000 */
.L_x_15:
[----:B------:R-:W-:Y:S01]  /*0c70*/  IADD3 R6, P0, PT, R9, UR10, RZ ;  /* 0x0000000a09067c10 */ /* 0x000fe2000ff1e0ff */
[----:B------:R-:W-:-:S03]  /*0c80*/  IMAD.IADD R7, R4, 0x1, R9 ;  /* 0x0000000104077824 */ /* 0x000fc600078e0209 */
[----:B------:R-:W-:Y:S02]  /*0c90*/  IADD3.X R9, PT, PT, RZ, UR7, RZ, P0, !PT ;  /* 0x00000007ff097c10 */ /* 0x000fe400087fe4ff */
[C---:B------:R-:W-:Y:S02]  /*0ca0*/  LEA R14, P0, R6.reuse, UR14, 0x2 ;  /* 0x0000000e060e7c11 */ /* 0x040fe4000f8010ff */
[C---:B------:R-:W-:Y:S01]  /*0cb0*/  IADD3 R2, P1, PT, R7.reuse, UR10, RZ ;  /* 0x0000000a07027c10 */ /* 0x040fe2000ff3e0ff */
[----:B------:R-:W-:Y:S01]  /*0cc0*/  IMAD.IADD R7, R7, 0x1, R4 ;  /* 0x0000000107077824 */ /* 0x000fe200078e0204 */
[----:B------:R-:W-:Y:S02]  /*0cd0*/  LEA.HI.X R15, R6, UR15, R9, 0x2, P0 ;  /* 0x0000000f060f7c11 */ /* 0x000fe400080f1409 */
[----:B------:R-:W-:Y:S01]  /*0ce0*/  LEA R12, P0, R2, UR14, 0x2 ;  /* 0x0000000e020c7c11 */ /* 0x000fe2000f8010ff */
[----:B------:R-:W-:Y:S01]  /*0cf0*/  IMAD.X R9, RZ, RZ, UR7, P1 ;  /* 0x00000007ff097e24 */ /* 0x000fe200088e06ff */
[C---:B------:R-:W-:Y:S01]  /*0d00*/  IADD3 R6, P1, PT, R7.reuse, UR10, RZ ;  /* 0x0000000a07067c10 */ /* 0x040fe2000ff3e0ff */
[----:B------:R-:W1:Y:S01]  /*0d10*/  LDG.E R14, desc[UR8][R14.64] ;  /* 0x000000080e0e7981 */ /* 0x000e62000c1e1900 */
[----:B------:R-:W-:-:S02]  /*0d20*/  IADD3 R7, PT, PT, R7, R4, RZ ;  /* 0x0000000407077210 */ /* 0x000fc40007ffe0ff */
[----:B------:R-:W-:Y:S01]  /*0d30*/  LEA.HI.X R13, R2, UR15, R9, 0x2, P0 ;  /* 0x0000000f020d7c11 */ /* 0x000fe200080f1409 */
[----:B------:R-:W-:Y:S01]  /*0d40*/  IMAD.X R9, RZ, RZ, UR7, P1 ;  /* 0x00000007ff097e24 */ /* 0x000fe200088e06ff */
[----:B------:R-:W-:Y:S02]  /*0d50*/  IADD3 R2, P1, PT, R7, UR10, RZ ;  /* 0x0000000a07027c10 */ /* 0x000fe4000ff3e0ff */
[C---:B------:R-:W-:Y:S01]  /*0d60*/  LEA R8, P0, R6.reuse, UR14, 0x2 ;  /* 0x0000000e06087c11 */ /* 0x040fe2000f8010ff */
[----:B------:R-:W2:Y:S02]  /*0d70*/  LDG.E R12, desc[UR8][R12.64] ;  /* 0x000000080c0c7981 */ /* 0x000ea4000c1e1900 */
[----:B------:R-:W-:Y:S01]  /*0d80*/  IMAD.X R17, RZ, RZ, UR7, P1 ;  /* 0x00000007ff117e24 */ /* 0x000fe200088e06ff */
[----:B------:R-:W-:Y:S02]  /*0d90*/  LEA.HI.X R9, R6, UR15, R9, 0x2, P0 ;  /* 0x0000000f06097c11 */ /* 0x000fe400080f1409 */
[----:B------:R-:W-:-:S03]  /*0da0*/  LEA R16, P0, R2, UR14, 0x2 ;  /* 0x0000000e02107c11 */ /* 0x000fc6000f8010ff */
[----:B------:R-:W3:Y:S01]  /*0db0*/  LDG.E R8, desc[UR8][R8.64] ;  /* 0x0000000808087981 */ /* 0x000ee2000c1e1900 */
[----:B------:R-:W-:-:S05]  /*0dc0*/  LEA.HI.X R17, R2, UR15, R17, 0x2, P0 ;  /* 0x0000000f02117c11 */ /* 0x000fca00080f1411 */
[----:B------:R4:W5:Y:S01]  /*0dd0*/  LDG.E R16, desc[UR8][R16.64] ;  /* 0x0000000810107981 */ /* 0x000962000c1e1900 */
[----:B------:R-:W-:Y:S02]  /*0de0*/  HFMA2 R19, -RZ, RZ, 0.96630859375, -0.0022525787353515625 ;  /* 0x3bbb989dff137431 */ /* 0x000fe400000001ff */
[----:B------:R-:W-:Y:S02]  /*0df0*/  IMAD.MOV.U32 R10, RZ, RZ, 0x437c0000 ;  /* 0x437c0000ff0a7424 */ /* 0x000fe400078e00ff */
[----:B-1----:R-:W-:-:S04]  /*0e00*/  FADD R14, -R5, R14 ;  /* 0x0000000e050e7221 */ /* 0x002fc80000000100 */
[----:B------:R-:W-:-:S04]  /*0e10*/  FFMA.SAT R15, R14, R19, 0.5 ;  /* 0x3f0000000e0f7423 */ /* 0x000fc80000002013 */
[----:B------:R-:W-:Y:S01]  /*0e20*/  FFMA.RM R2, R15, R10, 12582913 ;  /* 0x4b4000010f027423 */ /* 0x000fe2000000400a */
[----:B--2---:R-:W-:-:S03]  /*0e30*/  FADD R12, -R5, R12 ;  /* 0x0000000c050c7221 */ /* 0x004fc60000000100 */
[----:B------:R-:W-:Y:S01]  /*0e40*/  FADD R13, R2, -12583039 ;  /* 0xcb40007f020d7421 */ /* 0x000fe20000000000 */
[-C--:B------:R-:W-:Y:S01]  /*0e50*/  FFMA.SAT R15, R12, R19.reuse, 0.5 ;  /* 0x3f0000000c0f7423 */ /* 0x080fe20000002013 */
[----:B---3--:R-:W-:Y:S02]  /*0e60*/  FADD R9, -R5, R8 ;  /* 0x0000000805097221 */ /* 0x008fe40000000100 */
[C---:B------:R-:W-:Y:S01]  /*0e70*/  FFMA R13, R14.reuse, 1.4426950216293334961, -R13 ;  /* 0x3fb8aa3b0e0d7823 */ /* 0x040fe2000000080d */
[-C--:B------:R-:W-:Y:S01]  /*0e80*/  FFMA.RM R6, R15, R10.reuse, 12582913 ;  /* 0x4b4000010f067423 */ /* 0x080fe2000000400a */
[----:B----4-:R-:W-:Y:S02]  /*0e90*/  FFMA.SAT R17, R9, R19, 0.5 ;  /* 0x3f00000009117423 */ /* 0x010fe40000002013 */
[----:B------:R-:W-:Y:S01]  /*0ea0*/  FFMA R13, R14, 1.925963033500011079e-08, R13 ;  /* 0x32a570600e0d7823 */ /* 0x000fe2000000000d */
[----:B-----5:R-:W-:Y:S01]  /*0eb0*/  FADD R16, -R5, R16 ;  /* 0x0000001005107221 */ /* 0x020fe20000000100 */
[----:B------:R-:W-:Y:S01]  /*0ec0*/  FADD R15, R6, -12583039 ;  /* 0xcb40007f060f7421 */ /* 0x000fe20000000000 */
[----:B------:R-:W-:-:S02]  /*0ed0*/  FFMA.RM R8, R17, R10, 12582913 ;  /* 0x4b40000111087423 */ /* 0x000fc4000000400a */
[----:B------:R-:W-:Y:S01]  /*0ee0*/  FFMA.SAT R17, R16, R19, 0.5 ;  /* 0x3f00000010117423 */ /* 0x000fe20000002013 */
[----:B------:R-:W1:Y:S01]  /*0ef0*/  MUFU.EX2 R13, R13 ;  /* 0x0000000d000d7308 */ /* 0x000e620000000800 */
[----:B------:R-:W-:Y:S01]  /*0f00*/  FFMA R15, R12, 1.4426950216293334961, -R15 ;  /* 0x3fb8aa3b0c0f7823 */ /* 0x000fe2000000080f */
[----:B------:R-:W-:Y:S01]  /*0f10*/  FADD R14, R8, -12583039 ;  /* 0xcb40007f080e7421 */ /* 0x000fe20000000000 */
[----:B------:R-:W-:Y:S02]  /*0f20*/  FFMA.RM R17, R17, R10, 12582913 ;  /* 0x4b40000111117423 */ /* 0x000fe4000000400a */
[----:B------:R-:W-:Y:S01]  /*0f30*/  FFMA R15, R12, 1.925963033500011079e-08, R15 ;  /* 0x32a570600c0f7823 */ /* 0x000fe2000000000f */
[----:B------:R-:W-:Y:S01]  /*0f40*/  FFMA R14, R9, 1.4426950216293334961, -R14 ;  /* 0x3fb8aa3b090e7823 */ /* 0x000fe2000000080e */
[----:B------:R-:W-:-:S03]  /*0f50*/  FADD R19, R17, -12583039 ;  /* 0xcb40007f11137421 */ /* 0x000fc60000000000 */
[----:B------:R-:W-:Y:S01]  /*0f60*/  FFMA R14, R9, 1.925963033500011079e-08, R14 ;  /* 0x32a57060090e7823 */ /* 0x000fe2000000000e */
[----:B------:R-:W-:Y:S01]  /*0f70*/  FFMA R19, R16, 1.4426950216293334961, -R19 ;  /* 0x3fb8aa3b10137823 */ /* 0x000fe20000000813 */
[----:B------:R-:W2:Y:S01]  /*0f80*/  MUFU.EX2 R15, R15 ;  /* 0x0000000f000f7308 */ /* 0x000ea20000000800 */
[----:B------:R-:W-:Y:S02]  /*0f90*/  IMAD.SHL.U32 R9, R2, 0x800000, RZ ;  /* 0x0080000002097824 */ /* 0x000fe400078e00ff */
[----:B------:R-:W-:Y:S02]  /*0fa0*/  FFMA R19, R16, 1.925963033500011079e-08, R19 ;  /* 0x32a5706010137823 */ /* 0x000fe40000000013 */
[----:B-1----:R-:W-:Y:S01]  /*0fb0*/  FFMA R13, R9, R13, R0 ;  /* 0x0000000d090d7223 */ /* 0x002fe20000000000 */
[----:B------:R-:W-:Y:S02]  /*0fc0*/  IMAD.IADD R9, R7, 0x1, R4 ;  /* 0x0000000107097824 */ /* 0x000fe400078e0204 */
[----:B------:R-:W1:Y:S01]  /*0fd0*/  MUFU.EX2 R14, R14 ;  /* 0x0000000e000e7308 */ /* 0x000e620000000800 */
[----:B------:R-:W-:-:S02]  /*0fe0*/  SHF.L.U32 R6, R6, 0x17, RZ ;  /* 0x0000001706067819 */ /* 0x000fc400000006ff */
[----:B------:R-:W-:-:S05]  /*0ff0*/  ISETP.GE.AND P0, PT, R9, UR4, PT ;  /* 0x0000000409007c0c */ /* 0x000fca000bf06270 */
[----:B------:R-:W3:Y:S01]  /*1000*/  MUFU.EX2 R19, R19 ;  /* 0x0000001300137308 */ /* 0x000ee20000000800 */
[----:B------:R-:W-:Y:S02]  /*1010*/  IMAD.SHL.U32 R7, R8, 0x800000, RZ ;  /* 0x0080000008077824 */ /* 0x000fe400078e00ff */
[----:B--2---:R-:W-:Y:S01]  /*1020*/  FFMA R6, R6, R15, R13 ;  /* 0x0000000f06067223 */ /* 0x004fe2000000000d */
[----:B------:R-:W-:-:S03]  /*1030*/  SHF.L.U32 R17, R17, 0x17, RZ ;  /* 0x0000001711117819 */ /* 0x000fc600000006ff */
[----:B-1----:R-:W-:-:S04]  /*1040*/  FFMA R6, R7, R14, R6 ;  /* 0x0000000e07067223 */ /* 0x002fc80000000006 */
[----:B---3--:R-:W-:Y:S01]  /*1050*/  FFMA R0, R17, R19, R6 ;  /* 0x0000001311007223 */ /* 0x008fe20000000006 */
[----:B------:R-:W-:Y:S06]  /*1060*/  @!P0 BRA `(.L_x_15) ;  /* 0xfffffffc00008947 */ /* 0x000fec000383ffff */
.L_x_11:
[----:B------:R-:W-:Y:S05]  /*1070*/  BSYNC.RECONVERGENT B0 ;  /* 0x0000000000007941 */ /* 0x000fea0003800200 */
.L_x_10:
[C---:B------:R-:W-:Y:S01]  /*1080*/  ISETP.GE.U32.AND P0, PT, R4.reuse, 0x2, PT ;  /* 0x000000020400780c */ /* 0x040fe20003f06070 */
[----:B------:R-:W-:-:S04]  /*1090*/  IMAD R2, R4, 0x4, R3 ;  /* 0x0000000404027824 */ /* 0x000fc800078e0203 */
[----:B------:R-:W-:-:S05]  /*10a0*/  IMAD R7, R11, 0x4, R2 ;  /* 0x000000040b077824 */ /* 0x000fca00078e0202 */
[----:B------:R2:W-:Y:S01]  /*10b0*/  STS [R7], R0 ;  /* 0x0000000007007388 */ /* 0x0005e20000000800 */
[----:B------:R-:W-:Y:S06]  /*10c0*/  BAR.SYNC.DEFER_BLOCKING 0x0 ;  /* 0x0000000000007b1d */ /* 0x000fec0000010000 */
[----:B------:R-:W-:Y:S05]  /*10d0*/  @!P0 BRA `(.L_x_16) ;  /* 0x0000000000308947 */ /* 0x000fea0003800000 */
[----:B--2---:R-:W-:-:S07]  /*10e0*/  MOV R0, R4 ;  /* 0x0000000400007202 */ /* 0x004fce0000000f00 */
.L_x_17:
[----:B------:R-:W-:-:S04]  /*10f0*/  SHF.R.U32.HI R8, RZ, 0x1, R0 ;  /* 0x00000001ff087819 */ /* 0x000fc80000011600 */
[----:B------:R-:W-:-:S13]  /*1100*/  ISETP.GE.U32.AND P0, PT, R11, R8, PT ;  /* 0x000000080b00720c */ /* 0x000fda0003f06070 */
[----:B0-----:R-:W-:Y:S01]  /*1110*/  @!P0 IMAD R3, R8, 0x4, R7 ;  /* 0x0000000408038824 */ /* 0x001fe200078e0207 */
[----:B------:R-:W-:Y:S05]  /*1120*/  @!P0 LDS R6, [R7] ;  /* 0x0000000007068984 */ /* 0x000fea0000000800 */
[----:B------:R-:W0:Y:S02]  /*1130*/  @!P0 LDS R3, [R3] ;  /* 0x0000000003038984 */ /* 0x000e240000000800 */
[----:B0-----:R-:W-:-:S05]  /*1140*/  @!P0 FADD R6, R3, R6 ;  /* 0x0000000603068221 */ /* 0x001fca0000000000 */
[----:B------:R3:W-:Y:S01]  /*1150*/  @!P0 STS [R7], R6 ;  /* 0x0000000607008388 */ /* 0x0007e20000000800 */
[----:B------:R-:W-:Y:S01]  /*1160*/  BAR.SYNC.DEFER_BLOCKING 0x0 ;  /* 0x0000000000007b1d */ /* 0x000fe20000010000 */
[----:B------:R-:W-:Y:S01]  /*1170*/  ISETP.GT.U32.AND P0, PT, R0, 0x3, PT ;  /* 0x000000030000780c */ /* 0x000fe20003f04070 */
[----:B------:R-:W-:-:S12]  /*1180*/  IMAD.MOV.U32 R0, RZ, RZ, R8 ;  /* 0x000000ffff007224 */ /* 0x000fd800078e0008 */
[----:B---3--:R-:W-:Y:S05]  /*1190*/  @P0 BRA `(.L_x_17) ;  /* 0xfffffffc00d40947 */ /* 0x008fea000383ffff */
.L_x_16:
[----:B0-----:R-:W0:Y:S01]  /*11a0*/  LDS R3, [R2] ;  /* 0x0000000002037984 */ /* 0x001e220000000800 */
[----:B------:R-:W3:Y:S01]  /*11b0*/  LDCU.64 UR4, c[0x0][0x388] ;  /* 0x00007100ff0477ac */ /* 0x000ee20008000a00 */
[----:B------:R-:W-:Y:S01]  /*11c0*/  ISETP.NE.AND P0, PT, R11, RZ, PT ;  /* 0x000000ff0b00720c */ /* 0x000fe20003f05270 */
[----:B------:R-:W-:Y:S01]  /*11d0*/  BSSY.RECONVERGENT B0, `(.L_x_18) ;  /* 0x000002d000007945 */ /* 0x000fe20003800200 */
[----:B---3--:R-:W-:-:S04]  /*11e0*/  ULEA UR4, UP0, UR6, UR4, 0x2 ;  /* 0x0000000406047291 */ /* 0x008fc8000f8010ff */
[----:B------:R-:W-:Y:S02]  /*11f0*/  ULEA.HI.X UR6, UR6, UR5, URZ, 0x2, UP0 ;  /* 0x0000000506067291 */ /* 0x000fe400080f14ff */
[----:B------:R-:W-:-:S04]  /*1200*/  MOV R8, UR4 ;  /* 0x0000000400087c02 */ /* 0x000fc80008000f00 */
[----:B------:R-:W-:Y:S02]  /*1210*/  IMAD.U32 R9, RZ, RZ, UR6 ;  /* 0x00000006ff097e24 */ /* 0x000fe4000f8e00ff */
[----:B0-----:R-:W-:Y:S01]  /*1220*/  FADD R3, R3, 9.999999682655225389e-21 ;  /* 0x1e3ce50803037421 */ /* 0x001fe20000000000 */
[----:B------:R-:W-:Y:S06]  /*1230*/  @P0 BRA `(.L_x_19) ;  /* 0x0000000000980947 */ /* 0x000fec0003800000 */
[----:B--2---:R-:W2:Y:S01]  /*1240*/  LDG.E R0, desc[UR8][R8.64] ;  /* 0x0000000808007981 */ /* 0x004ea2000c1e1900 */
[----:B------:R-:W0:Y:S01]  /*1250*/  LDC.64 R6, c[0x0][0x380] ;  /* 0x0000e000ff067b82 */ /* 0x000e220000000a00 */
[----:B------:R-:W-:Y:S01]  /*1260*/  IMAD.MOV.U32 R15, RZ, RZ, 0x3e055027 ;  /* 0x3e055027ff0f7424 */ /* 0x000fe200078e00ff */
[----:B--2---:R-:W-:-:S04]  /*1270*/  IADD3 R2, P0, PT, R0, UR10, RZ ;  /* 0x0000000a00027c10 */ /* 0x004fc8000ff1e0ff */
[----:B------:R-:W-:Y:S02]  /*1280*/  LEA.HI.X.SX32 R0, R0, UR7, 0x1, P0 ;  /* 0x0000000700007c11 */ /* 0x000fe400080f0eff */
[----:B0-----:R-:W-:-:S04]  /*1290*/  LEA R6, P0, R2, R6, 0x2 ;  /* 0x0000000602067211 */ /* 0x001fc800078010ff */
[----:B------:R-:W-:-:S05]  /*12a0*/  LEA.HI.X R7, R2, R7, R0, 0x2, P0 ;  /* 0x0000000702077211 */ /* 0x000fca00000f1400 */
[----:B------:R0:W2:Y:S01]  /*12b0*/  LDG.E R0, desc[UR8][R6.64] ;  /* 0x0000000806007981 */ /* 0x0000a2000c1e1900 */
[C---:B------:R-:W-:Y:S01]  /*12c0*/  FMUL R2, R3.reuse, 8388608 ;  /* 0x4b00000003027820 */ /* 0x040fe20000400000 */
[----:B------:R-:W-:-:S04]  /*12d0*/  FSETP.GEU.AND P0, PT, R3, 1.175494350822287508e-38, PT ;  /* 0x008000000300780b */ /* 0x000fc80003f0e000 */
[----:B------:R-:W-:Y:S02]  /*12e0*/  FSEL R2, R2, R3, !P0 ;  /* 0x0000000302027208 */ /* 0x000fe40004000000 */
[----:B0-----:R-:W-:-:S03]  /*12f0*/  FSEL R6, RZ, -23, P0 ;  /* 0xc1b80000ff067808 */ /* 0x001fc60000000000 */
[C---:B------:R-:W-:Y:S01]  /*1300*/  VIADD R10, R2.reuse, 0xc0d55555 ;  /* 0xc0d55555020a7836 */ /* 0x040fe20000000000 */
[----:B------:R-:W-:-:S04]  /*1310*/  ISETP.GT.U32.AND P0, PT, R2, 0x7f7fffff, PT ;  /* 0x7f7fffff0200780c */ /* 0x000fc80003f04070 */
[----:B------:R-:W-:-:S04]  /*1320*/  LOP3.LUT R13, R10, 0xff800000, RZ, 0xc0, !PT ;  /* 0xff8000000a0d7812 */ /* 0x000fc800078ec0ff */
[-C--:B------:R-:W-:Y:S02]  /*1330*/  IADD3 R10, PT, PT, R2, -R13.reuse, RZ ;  /* 0x8000000d020a7210 */ /* 0x080fe40007ffe0ff */
[----:B------:R-:W-:-:S03]  /*1340*/  I2FP.F32.S32 R13, R13 ;  /* 0x0000000d000d7245 */ /* 0x000fc60000201400 */
[----:B------:R-:W-:Y:S02]  /*1350*/  FADD R10, R10, -1 ;  /* 0xbf8000000a0a7421 */ /* 0x000fe40000000000 */
[----:B------:R-:W-:Y:S02]  /*1360*/  FFMA R13, R13, 1.1920928955078125e-07, R6 ;  /* 0x340000000d0d7823 */ /* 0x000fe40000000006 */
[C---:B------:R-:W-:Y:S01]  /*1370*/  FFMA R15, R10.reuse, -R15, 0.14084610342979431152 ;  /* 0x3e1039f60a0f7423 */ /* 0x040fe2000000080f */
[----:B------:R-:W0:Y:S03]  /*1380*/  LDC.64 R6, c[0x0][0x3a0] ;  /* 0x0000e800ff067b82 */ /* 0x000e260000000a00 */
[----:B------:R-:W-:-:S04]  /*1390*/  FFMA R15, R10, R15, -0.12148627638816833496 ;  /* 0xbdf8cdcc0a0f7423 */ /* 0x000fc8000000000f */
[----:B------:R-:W-:-:S04]  /*13a0*/  FFMA R15, R10, R15, 0.13980610668659210205 ;  /* 0x3e0f29550a0f7423 */ /* 0x000fc8000000000f */
[----:B------:R-:W-:-:S04]  /*13b0*/  FFMA R15, R10, R15, -0.16684235632419586182 ;  /* 0xbe2ad8b90a0f7423 */ /* 0x000fc8000000000f */
[----:B------:R-:W-:-:S04]  /*13c0*/  FFMA R15, R10, R15, 0.20012299716472625732 ;  /* 0x3e4ced0b0a0f7423 */ /* 0x000fc8000000000f */
[----:B------:R-:W-:-:S04]  /*13d0*/  FFMA R15, R10, R15, -0.24999669194221496582 ;  /* 0xbe7fff220a0f7423 */ /* 0x000fc8000000000f */
[----:B------:R-:W-:-:S04]  /*13e0*/  FFMA R15, R10, R15, 0.33333182334899902344 ;  /* 0x3eaaaa780a0f7423 */ /* 0x000fc8000000000f */
[----:B------:R-:W-:-:S04]  /*13f0*/  FFMA R15, R10, R15, -0.5 ;  /* 0xbf0000000a0f7423 */ /* 0x000fc8000000000f */
[----:B------:R-:W-:-:S04]  /*1400*/  FMUL R15, R10, R15 ;  /* 0x0000000f0a0f7220 */ /* 0x000fc80000400000 */
[----:B------:R-:W-:Y:S01]  /*1410*/  FFMA R10, R10, R15, R10 ;  /* 0x0000000f0a0a7223 */ /* 0x000fe2000000000a */
[----:B------:R-:W-:-:S03]  /*1420*/  IMAD.MOV.U32 R15, RZ, RZ, 0x7f800000 ;  /* 0x7f800000ff0f7424 */ /* 0x000fc600078e00ff */
[----:B------:R-:W-:Y:S01]  /*1430*/  FFMA R10, R13, 0.69314718246459960938, R10 ;  /* 0x3f3172180d0a7823 */ /* 0x000fe2000000000a */
[C---:B------:R-:W-:Y:S01]  /*1440*/  @P0 FFMA R10, R2.reuse, R15, +INF ;  /* 0x7f800000020a0423 */ /* 0x040fe2000000000f */
[----:B------:R-:W-:-:S04]  /*1450*/  FSETP.NEU.AND P0, PT, R2, RZ, PT ;  /* 0x000000ff0200720b */ /* 0x000fc80003f0d000 */
[----:B------:R-:W-:-:S05]  /*1460*/  FSEL R10, R10, -INF , P0 ;  /* 0xff8000000a0a7808 */ /* 0x000fca0000000000 */
[----:B-1----:R-:W-:-:S04]  /*1470*/  FADD R13, R5, R10 ;  /* 0x0000000a050d7221 */ /* 0x002fc80000000000 */
[----:B--2---:R-:W-:-:S05]  /*1480*/  FADD R13, -R0, R13 ;  /* 0x0000000d000d7221 */ /* 0x004fca0000000100 */
[----:B0-----:R0:W-:Y:S02]  /*1490*/  REDG.E.ADD.F32.FTZ.RN.STRONG.GPU desc[UR8][R6.64], R13 ;  /* 0x0000000d060079a6 */ /* 0x0011e4000c12f308 */
.L_x_19:
[----:B------:R-:W-:Y:S05]  /*14a0*/  BSYNC.RECONVERGENT B0 ;  /* 0x0000000000007941 */ /* 0x000fea0003800200 */
.L_x_18:
[----:B------:R-:W3:Y:S02]  /*14b0*/  LDCU.64 UR4, c[0x0][0x398] ;  /* 0x00007300ff0477ac */ /* 0x000ee40008000a00 */
[----:B---3--:R-:W-:-:S04]  /*14c0*/  ISETP.NE.U32.AND P0, PT, RZ, UR4, PT ;  /* 0x00000004ff007c0c */ /* 0x008fc8000bf05070 */
[----:B------:R-:W-:-:S13]  /*14d0*/  ISETP.NE.AND.EX P0, PT, RZ, UR5, PT, P0 ;  /* 0x00000005ff007c0c */ /* 0x000fda000bf05300 */
[----:B------:R-:W-:Y:S05]  /*14e0*/  @!P0 EXIT ;  /* 0x000000000000894d */ /* 0x000fea0003800000 */
[----:B------:R-:W2:Y:S02]  /*14f0*/  LDCU.64 UR4, c[0x0][0x390] ;  /* 0x00007200ff0477ac */ /* 0x000ea40008000a00 */
[----:B--2---:R-:W-:Y:S02]  /*1500*/  I2FP.F32.U32 R0, UR4 ;  /* 0x0000000400007c45 */ /* 0x004fe40008201000 */
[----:B------:R-:W-:Y:S02]  /*1510*/  ISETP.GE.AND P3, PT, R11, UR5, PT ;  /* 0x000000050b007c0c */ /* 0x000fe4000bf66270 */
[----:B------:R-:W-:-:S04]  /*1520*/  IADD3 R2, PT, PT, R0, 0x1800000, RZ ;  /* 0x0180000000027810 */ /* 0x000fc80007ffe0ff */
[----:B------:R-:W-:-:S04]  /*1530*/  LOP3.LUT R2, R2, 0x7f800000, RZ, 0xc0, !PT ;  /* 0x7f80000002027812 */ /* 0x000fc800078ec0ff */
[----:B------:R-:W-:-:S13]  /*1540*/  ISETP.GT.U32.AND P0, PT, R2, 0x1ffffff, PT ;  /* 0x01ffffff0200780c */ /* 0x000fda0003f04070 */
[----:B------:R-:W-:Y:S05]  /*1550*/  @P0 BRA `(.L_x_20) ;  /* 0x0000000000100947 */ /* 0x000fea0003800000 */
[----:B------:R-:W-:-:S07]  /*1560*/  MOV R2, 0x1580 ;  /* 0x0000158000027802 */ /* 0x000fce0000000f00 */
[----:B01----:R-:W-:Y:S05]  /*1570*/  CALL.REL.NOINC `($__internal_0_$__cuda_sm20_rcp_rn_f32_slowpath) ;  /* 0x0000000c00f07944 */ /* 0x003fea0003c00000 */
[----:B------:R-:W-:Y:S01]  /*1580*/  IMAD.MOV.U32 R6, RZ, RZ, R0 ;  /* 0x000000ffff067224 */ /* 0x000fe200078e0000 */
[----:B------:R-:W-:Y:S06]  /*1590*/  BRA `(.L_x_21) ;  /* 0x0000000000107947 */ /* 0x000fec0003800000 */
.L_x_20:
[----:B0-----:R-:W0:Y:S02]  /*15a0*/  MUFU.RCP R7, R0 ;  /* 0x0000000000077308 */ /* 0x001e240000001000 */
[----:B0-----:R-:W-:-:S04]  /*15b0*/  FFMA R2, R0, R7, -1 ;  /* 0xbf80000000027423 */ /* 0x001fc80000000007 */
[----:B------:R-:W-:-:S04]  /*15c0*/  FADD.FTZ R2, -R2, -RZ ;  /* 0x800000ff02027221 */ /* 0x000fc80000010100 */
[----:B------:R-:W-:-:S07]  /*15d0*/  FFMA R6, R7, R2, R7 ;  /* 0x0000000207067223 */ /* 0x000fce0000000007 */
.L_x_21:
[----:B------:R-:W-:Y:S05]  /*15e0*/  @P3 EXIT ;  /* 0x000000000000394d */ /* 0x000fea0003800000 */
[----:B------:R-:W0:Y:S01]  /*15f0*/  I2F.U32.RP R2, R4 ;  /* 0x0000000400027306 */ /* 0x000e220000209000 */
[----:B------:R-:W2:Y:S01]  /*1600*/  LDCU UR4, c[0x0][0x394] ;  /* 0x00007280ff0477ac */ /* 0x000ea20008000800 */
[----:B------:R-:W-:Y:S01]  /*1610*/  IMAD.IADD R0, R11, 0x1, R4 ;  /* 0x000000010b007824 */ /* 0x000fe200078e0204 */
[----:B------:R3:W5:Y:S01]  /*1620*/  LDG.E R7, desc[UR8][R8.64] ;  /* 0x0000000808077981 */ /* 0x000762000c1e1900 */
[----:B------:R-:W-:Y:S01]  /*1630*/  ISETP.NE.U32.AND P2, PT, R4, RZ, PT ;  /* 0x000000ff0400720c */ /* 0x000fe20003f45070 */
[----:B------:R-:W4:Y:S01]  /*1640*/  LDCU.64 UR12, c[0x0][0x398] ;  /* 0x00007300ff0c77ac */ /* 0x000f220008000a00 */
[----:B------:R-:W-:Y:S02]  /*1650*/  BSSY.RECONVERGENT B0, `(.L_x_22) ;  /* 0x000004a000007945 */ /* 0x000fe40003800200 */
[----:B0-----:R-:W0:Y:S01]  /*1660*/  MUFU.RCP R2, R2 ;  /* 0x0000000200027308 */ /* 0x001e220000001000 */
[C---:B--2---:R-:W-:Y:S02]  /*1670*/  ISETP.GE.AND P0, PT, R0.reuse, UR4, PT ;  /* 0x0000000400007c0c */ /* 0x044fe4000bf06270 */
[----:B------:R-:W-:Y:S01]  /*1680*/  VIMNMX R15, PT, PT, R0, UR4, !PT ;  /* 0x00000004000f7c48 */ /* 0x000fe2000ffe0100 */
[----:B------:R-:W2:Y:S01]  /*1690*/  LDCU.64 UR4, c[0x0][0x380] ;  /* 0x00007000ff0477ac */ /* 0x000ea20008000a00 */
[----:B------:R-:W-:-:S04]  /*16a0*/  SEL R14, RZ, 0x1, P0 ;  /* 0x00000001ff0e7807 */ /* 0x000fc80000000000 */
[----:B------:R-:W-:Y:S01]  /*16b0*/  IADD3 R15, PT, PT, R15, -R0, -R14 ;  /* 0x800000000f0f7210 */ /* 0x000fe20007ffe80e */
[----:B0-----:R-:W-:-:S04]  /*16c0*/  VIADD R12, R2, 0xffffffe ;  /* 0x0ffffffe020c7836 */ /* 0x001fc80000000000 */
[----:B------:R0:W1:Y:S02]  /*16d0*/  F2I.FTZ.U32.TRUNC.NTZ R13, R12 ;  /* 0x0000000c000d7305 */ /* 0x000064000021f000 */
[----:B0-----:R-:W-:Y:S01]  /*16e0*/  IMAD.MOV.U32 R12, RZ, RZ, RZ ;  /* 0x000000ffff0c7224 */ /* 0x001fe200078e00ff */
[----:B-1----:R-:W-:-:S05]  /*16f0*/  IADD3 R17, PT, PT, RZ, -R13, RZ ;  /* 0x8000000dff117210 */ /* 0x002fca0007ffe0ff */
[----:B---3--:R-:W-:-:S04]  /*1700*/  IMAD R9, R17, R4, RZ ;  /* 0x0000000411097224 */ /* 0x008fc800078e02ff */
[----:B------:R-:W-:-:S06]  /*1710*/  IMAD.HI.U32 R2, R13, R9, R12 ;  /* 0x000000090d027227 */ /* 0x000fcc00078e000c */
[----:B------:R-:W-:-:S05]  /*1720*/  IMAD.HI.U32 R9, R2, R15, RZ ;  /* 0x0000000f02097227 */ /* 0x000fca00078e00ff */
[----:B------:R-:W-:-:S05]  /*1730*/  IADD3 R0, PT, PT, -R9, RZ, RZ ;  /* 0x000000ff09007210 */ /* 0x000fca0007ffe1ff */
[----:B------:R-:W-:-:S05]  /*1740*/  IMAD R15, R4, R0, R15 ;  /* 0x00000000040f7224 */ /* 0x000fca00078e020f */
[----:B------:R-:W-:-:S13]  /*1750*/  ISETP.GE.U32.AND P0, PT, R15, R4, PT ;  /* 0x000000040f00720c */ /* 0x000fda0003f06070 */
[----:B------:R-:W-:Y:S02]  /*1760*/  @P0 IMAD.IADD R15, R15, 0x1, -R4 ;  /* 0x000000010f0f0824 */ /* 0x000fe400078e0a04 */
[----:B------:R-:W-:-:S03]  /*1770*/  @P0 VIADD R9, R9, 0x1 ;  /* 0x0000000109090836 */ /* 0x000fc60000000000 */
[----:B------:R-:W-:-:S13]  /*1780*/  ISETP.GE.U32.AND P1, PT, R15, R4, PT ;  /* 0x000000040f00720c */ /* 0x000fda0003f26070 */
[----:B------:R-:W-:Y:S02]  /*1790*/  @P1 IADD3 R9, PT, PT, R9, 0x1, RZ ;  /* 0x0000000109091810 */ /* 0x000fe40007ffe0ff */
[----:B------:R-:W-:-:S05]  /*17a0*/  @!P2 LOP3.LUT R9, RZ, R4, RZ, 0x33, !PT ;  /* 0x00000004ff09a212 */ /* 0x000fca00078e33ff */
[----:B------:R-:W-:-:S05]  /*17b0*/  IMAD.IADD R14, R14, 0x1, R9 ;  /* 0x000000010e0e7824 */ /* 0x000fca00078e0209 */
[----:B------:R-:W-:-:S04]  /*17c0*/  LOP3.LUT R0, R14, 0x3, RZ, 0xc0, !PT ;  /* 0x000000030e007812 */ /* 0x000fc800078ec0ff */
[----:B------:R-:W-:-:S13]  /*17d0*/  ISETP.NE.AND P0, PT, R0, 0x3, PT ;  /* 0x000000030000780c */ /* 0x000fda0003f05270 */
[----:B--2-4-:R-:W-:Y:S05]  /*17e0*/  @!P0 BRA `(.L_x_23) ;  /* 0x0000000000c08947 */ /* 0x014fea0003800000 */
[----:B------:R-:W-:Y:S01]  /*17f0*/  VIADD R0, R14, 0x1 ;  /* 0x000000010e007836 */ /* 0x000fe20000000000 */
[C---:B------:R-:W-:Y:S01]  /*1800*/  IADD3 R12, P0, PT, R11.reuse, UR10, RZ ;  /* 0x0000000a0b0c7c10 */ /* 0x040fe2000ff1e0ff */
[----:B-----5:R-:W-:-:S03]  /*1810*/  IMAD.IADD R15, R11, 0x1, -R7 ;  /* 0x000000010b0f7824 */ /* 0x020fc600078e0a07 */
[----:B------:R-:W-:Y:S02]  /*1820*/  IADD3.X R13, PT, PT, RZ, UR7, RZ, P0, !PT ;  /* 0x00000007ff0d7c10 */ /* 0x000fe400087fe4ff */
[----:B------:R-:W-:Y:S02]  /*1830*/  LOP3.LUT R0, R0, 0x3, RZ, 0xc0, !PT ;  /* 0x0000000300007812 */ /* 0x000fe400078ec0ff */
[C---:B------:R-:W-:Y:S01]  /*1840*/  SHF.L.U64.HI R13, R12.reuse, 0x2, R13 ;  /* 0x000000020c0d7819 */ /* 0x040fe2000001020d */
[----:B------:R-:W-:Y:S01]  /*1850*/  IMAD.SHL.U32 R12, R12, 0x4, RZ ;  /* 0x000000040c0c7824 */ /* 0x000fe200078e00ff */
[C---:B------:R-:W-:Y:S01]  /*1860*/  IADD3 R10, PT, PT, -R0.reuse, RZ, RZ ;  /* 0x000000ff000a7210 */ /* 0x040fe20007ffe1ff */
[----:B------:R-:W-:-:S07]  /*1870*/  IMAD R11, R0, R4, R11 ;  /* 0x00000004000b7224 */ /* 0x000fce00078e020b */
.L_x_26:
[----:B0-----:R-:W-:-:S04]  /*1880*/  IADD3 R8, P0, PT, R12, UR4, RZ ;  /* 0x000000040c087c10 */ /* 0x001fc8000ff1e0ff */
[----:B------:R-:W-:-:S05]  /*1890*/  IADD3.X R9, PT, PT, R13, UR5, RZ, P0, !PT ;  /* 0x000000050d097c10 */ /* 0x000fca00087fe4ff */
[----:B------:R0:W2:Y:S01]  /*18a0*/  LDG.E R8, desc[UR8][R8.64] ;  /* 0x0000000808087981 */ /* 0x0000a2000c1e1900 */
[----:B------:R-:W-:Y:S01]  /*18b0*/  IMAD.MOV.U32 R17, RZ, RZ, 0x3bbb989d ;  /* 0x3bbb989dff117424 */ /* 0x000fe200078e00ff */
[----:B------:R-:W0:Y:S01]  /*18c0*/  MUFU.RCP R16, R3 ;  /* 0x0000000300107308 */ /* 0x000e220000001000 */
[----:B------:R-:W-:Y:S01]  /*18d0*/  IMAD.MOV.U32 R19, RZ, RZ, 0x437c0000 ;  /* 0x437c0000ff137424 */ /* 0x000fe200078e00ff */
[----:B------:R-:W-:Y:S01]  /*18e0*/  BSSY.RECONVERGENT B1, `(.L_x_24) ;  /* 0x0000014000017945 */ /* 0x000fe20003800200 */
[----:B0-----:R-:W-:-:S04]  /*18f0*/  FFMA R9, -R3, R16, 1 ;  /* 0x3f80000003097423 */ /* 0x001fc80000000110 */
[----:B------:R-:W-:Y:S01]  /*1900*/  FFMA R9, R16, R9, R16 ;  /* 0x0000000910097223 */ /* 0x000fe20000000010 */
[----:B--2---:R-:W-:-:S04]  /*1910*/  FADD R0, -R5, R8 ;  /* 0x0000000805007221 */ /* 0x004fc80000000100 */
[----:B------:R-:W-:-:S04]  /*1920*/  FFMA.SAT R2, R0, R17, 0.5 ;  /* 0x3f00000000027423 */ /* 0x000fc80000002011 */
[----:B------:R-:W-:-:S04]  /*1930*/  FFMA.RM R2, R2, R19, 12582913 ;  /* 0x4b40000102027423 */ /* 0x000fc80000004013 */
[----:B------:R-:W-:-:S04]  /*1940*/  FADD R17, R2, -12583039 ;  /* 0xcb40007f02117421 */ /* 0x000fc80000000000 */
[----:B------:R-:W-:-:S04]  /*1950*/  FFMA R17, R0, 1.4426950216293334961, -R17 ;  /* 0x3fb8aa3b00117823 */ /* 0x000fc80000000811 */
[----:B------:R-:W-:Y:S01]  /*1960*/  FFMA R17, R0, 1.925963033500011079e-08, R17 ;  /* 0x32a5706000117823 */ /* 0x000fe20000000011 */
[----:B------:R-:W-:-:S05]  /*1970*/  SHF.L.U32 R0, R2, 0x17, RZ ;  /* 0x0000001702007819 */ /* 0x000fca00000006ff */
[----:B------:R-:W0:Y:S02]  /*1980*/  MUFU.EX2 R17, R17 ;  /* 0x0000001100117308 */ /* 0x000e240000000800 */
[----:B0-----:R-:W-:-:S06]  /*1990*/  FMUL R0, R0, R17 ;  /* 0x0000001100007220 */ /* 0x001fcc0000400000 */
[----:B------:R-:W0:Y:S01]  /*19a0*/  FCHK P0, R0, R3 ;  /* 0x0000000300007302 */ /* 0x000e220000000000 */
[----:B------:R-:W-:-:S04]  /*19b0*/  FFMA R2, R0, R9, RZ ;  /* 0x0000000900027223 */ /* 0x000fc800000000ff */
[----:B------:R-:W-:-:S04]  /*19c0*/  FFMA R8, -R3, R2, R0 ;  /* 0x0000000203087223 */ /* 0x000fc80000000100 */
[----:B------:R-:W-:Y:S01]  /*19d0*/  FFMA R2, R9, R8, R2 ;  /* 0x0000000809027223 */ /* 0x000fe20000000002 */
[----:B0-----:R-:W-:Y:S06]  /*19e0*/  @!P0 BRA `(.L_x_25) ;  /* 0x00000000000c8947 */ /* 0x001fec0003800000 */
[----:B------:R-:W-:-:S07]  /*19f0*/  MOV R2, 0x1a10 ;  /* 0x00001a1000027802 */ /* 0x000fce0000000f00 */
[----:B------:R-:W-:Y:S05]  /*1a00*/  CALL.REL.NOINC `($__internal_1_$__cuda_sm3x_div_rn_noftz_f32_slowpath) ;  /* 0x0000000c00a07944 */ /* 0x000fea0003c00000 */
[----:B------:R-:W-:-:S07]  /*1a10*/  IMAD.MOV.U32 R2, RZ, RZ, R0 ;  /* 0x000000ffff027224 */ /* 0x000fce00078e0000 */
.L_x_25:
[----:B------:R-:W-:Y:S05]  /*1a20*/  BSYNC.RECONVERGENT B1 ;  /* 0x0000000000017941 */ /* 0x000fea0003800200 */
.L_x_24:
[----:B------:R-:W-:Y:S01]  /*1a30*/  ISETP.NE.AND P0, PT, R15, RZ, PT ;  /* 0x000000ff0f00720c */ /* 0x000fe20003f05270 */
[----:B------:R-:W-:Y:S01]  /*1a40*/  VIADD R10, R10, 0x1 ;  /* 0x000000010a0a7836 */ /* 0x000fe20000000000 */
[----:B------:R-:W-:Y:S02]  /*1a50*/  IADD3 R15, PT, PT, R4, R15, RZ ;  /* 0x0000000f040f7210 */ /* 0x000fe40007ffe0ff */
[----:B------:R-:W-:Y:S02]  /*1a60*/  FSEL R9, RZ, 1, P0 ;  /* 0x3f800000ff097808 */ /* 0x000fe40000000000 */
[----:B------:R-:W-:-:S03]  /*1a70*/  IADD3 R8, P0, PT, R12, UR12, RZ ;  /* 0x0000000c0c087c10 */ /* 0x000fc6000ff1e0ff */
[----:B------:R-:W-:Y:S01]  /*1a80*/  FADD R17, -R9, R2 ;  /* 0x0000000209117221 */ /* 0x000fe20000000100 */
[----:B------:R-:W-:Y:S01]  /*1a90*/  IADD3.X R9, PT, PT, R13, UR13, RZ, P0, !PT ;  /* 0x0000000d0d097c10 */ /* 0x000fe200087fe4ff */
[----:B------:R-:W-:Y:S01]  /*1aa0*/  IMAD.WIDE.U32 R12, R4, 0x4, R12 ;  /* 0x00000004040c7825 */ /* 0x000fe200078e000c */
[----:B------:R-:W-:-:S03]  /*1ab0*/  ISETP.NE.AND P0, PT, R10, RZ, PT ;  /* 0x000000ff0a00720c */ /* 0x000fc60003f05270 */
[----:B------:R-:W-:-:S05]  /*1ac0*/  FMUL R17, R17, R6 ;  /* 0x0000000611117220 */ /* 0x000fca0000400000 */
[----:B------:R0:W-:Y:S05]  /*1ad0*/  STG.E desc[UR8][R8.64], R17 ;  /* 0x0000001108007986 */ /* 0x0001ea000c101908 */
[----:B------:R-:W-:Y:S05]  /*1ae0*/  @P0 BRA `(.L_x_26) ;  /* 0xfffffffc00640947 */ /* 0x000fea000383ffff */
.L_x_23:
[----:B------:R-:W-:Y:S05]  /*1af0*/  BSYNC.RECONVERGENT B0 ;  /* 0x0000000000007941 */ /* 0x000fea0003800200 */
.L_x_22:
[----:B------:R-:W-:Y:S01]  /*1b00*/  ISETP.GE.U32.AND P0, PT, R14, 0x3, PT ;  /* 0x000000030e00780c */ /* 0x000fe20003f06070 */
[----:B------:R-:W1:Y:S01]  /*1b10*/  LDCU UR6, c[0x0][0x394] ;  /* 0x00007280ff0677ac */ /* 0x000e620008000800 */
[----:B------:R-:W2:Y:S01]  /*1b20*/  LDCU.64 UR14, c[0x0][0x380] ;  /* 0x00007000ff0e77ac */ /* 0x000ea20008000a00 */
[----:B------:R-:W3:Y:S10]  /*1b30*/  LDCU.64 UR16, c[0x0][0x398] ;  /* 0x00007300ff1077ac */ /* 0x000ef40008000a00 */
[----:B-123--:R-:W-:Y:S05]  /*1b40*/  @!P0 EXIT ;  /* 0x000000000000894d */ /* 0x00efea0003800000 */
.L_x_35:
[----:B------:R-:W-:-:S05]  /*1b50*/  IADD3 R12, P0, PT, R11, UR10, RZ ;  /* 0x0000000a0b0c7c10 */ /* 0x000fca000ff1e0ff */
[----:B0-----:R-:W-:Y:S02]  /*1b60*/  IMAD.X R9, RZ, RZ, UR7, P0 ;  /* 0x00000007ff097e24 */ /* 0x001fe400080e06ff */
[----:B------:R-:W-:-:S03]  /*1b70*/  IMAD.SHL.U32 R13, R12, 0x4, RZ ;  /* 0x000000040c0d7824 */ /* 0x000fc600078e00ff */
[----:B------:R-:W-:Y:S02]  /*1b80*/  SHF.L.U64.HI R12, R12, 0x2, R9 ;  /* 0x000000020c0c7819 */ /* 0x000fe40000010209 */
[----:B------:R-:W-:-:S04]  /*1b90*/  IADD3 R8, P0, PT, R13, UR14, RZ ;  /* 0x0000000e0d087c10 */ /* 0x000fc8000ff1e0ff */
[----:B------:R-:W-:-:S05]  /*1ba0*/  IADD3.X R9, PT, PT, R12, UR15, RZ, P0, !PT ;  /* 0x0000000f0c097c10 */ /* 0x000fca00087fe4ff */
[----:B------:R0:W2:Y:S01]  /*1bb0*/  LDG.E R8, desc[UR8][R8.64] ;  /* 0x0000000808087981 */ /* 0x0000a2000c1e1900 */
[----:B------:R-:W-:Y:S02]  /*1bc0*/  HFMA2 R15, -RZ, RZ, 0.96630859375, -0.0022525787353515625 ;  /* 0x3bbb989dff0f7431 */ /* 0x000fe400000001ff */
[----:B------:R-:W-:Y:S01]  /*1bd0*/  IMAD.MOV.U32 R17, RZ, RZ, 0x437c0000 ;  /* 0x437c0000ff117424 */ /* 0x000fe200078e00ff */
[----:B------:R-:W0:Y:S01]  /*1be0*/  MUFU.RCP R10, R3 ;  /* 0x00000003000a7308 */ /* 0x000e220000001000 */
[----:B------:R-:W-:Y:S01]  /*1bf0*/  BSSY.RECONVERGENT B0, `(.L_x_27) ;  /* 0x0000014000007945 */ /* 0x000fe20003800200 */
[----:B0-----:R-:W-:Y:S01]  /*1c00*/  FFMA R9, -R3, R10, 1 ;  /* 0x3f80000003097423 */ /* 0x001fe2000000010a */
[----:B--2---:R-:W-:-:S04]  /*1c10*/  FADD R0, -R5, R8 ;  /* 0x0000000805007221 */ /* 0x004fc80000000100 */
[----:B------:R-:W-:-:S04]  /*1c20*/  FFMA.SAT R2, R0, R15, 0.5 ;  /* 0x3f00000000027423 */ /* 0x000fc8000000200f */
[----:B------:R-:W-:-:S04]  /*1c30*/  FFMA.RM R2, R2, R17, 12582913 ;  /* 0x4b40000102027423 */ /* 0x000fc80000004011 */
[C---:B------:R-:W-:Y:S01]  /*1c40*/  FADD R15, R2.reuse, -12583039 ;  /* 0xcb40007f020f7421 */ /* 0x040fe20000000000 */
[----:B------:R-:W-:-:S03]  /*1c50*/  IMAD.SHL.U32 R2, R2, 0x800000, RZ ;  /* 0x0080000002027824 */ /* 0x000fc600078e00ff */
[----:B------:R-:W-:-:S04]  /*1c60*/  FFMA R15, R0, 1.4426950216293334961, -R15 ;  /* 0x3fb8aa3b000f7823 */ /* 0x000fc8000000080f */
[----:B------:R-:W-:Y:S01]  /*1c70*/  FFMA R15, R0, 1.925963033500011079e-08, R15 ;  /* 0x32a57060000f7823 */ /* 0x000fe2000000000f */
[----:B------:R-:W-:-:S05]  /*1c80*/  FFMA R0, R10, R9, R10 ;  /* 0x000000090a007223 */ /* 0x000fca000000000a */
[----:B------:R-:W0:Y:S02]  /*1c90*/  MUFU.EX2 R15, R15 ;  /* 0x0000000f000f7308 */ /* 0x000e240000000800 */
[----:B0-----:R-:W-:-:S06]  /*1ca0*/  FMUL R8, R2, R15 ;  /* 0x0000000f02087220 */ /* 0x001fcc0000400000 */
[----:B------:R-:W0:Y:S01]  /*1cb0*/  FCHK P0, R8, R3 ;  /* 0x0000000308007302 */ /* 0x000e220000000000 */
[----:B------:R-:W-:-:S04]  /*1cc0*/  FFMA R2, R0, R8, RZ ;  /* 0x0000000800027223 */ /* 0x000fc800000000ff */
[----:B------:R-:W-:-:S04]  /*1cd0*/  FFMA R9, -R3, R2, R8 ;  /* 0x0000000203097223 */ /* 0x000fc80000000108 */
[----:B------:R-:W-:Y:S01]  /*1ce0*/  FFMA R0, R0, R9, R2 ;  /* 0x0000000900007223 */ /* 0x000fe20000000002 */
[----:B0-----:R-:W-:Y:S06]  /*1cf0*/  @!P0 BRA `(.L_x_28) ;  /* 0x00000000000c8947 */ /* 0x001fec0003800000 */
[----:B------:R-:W-:Y:S02]  /*1d00*/  MOV R0, R8 ;  /* 0x0000000800007202 */ /* 0x000fe40000000f00 */
[----:B------:R-:W-:-:S07]  /*1d10*/  MOV R2, 0x1d30 ;  /* 0x00001d3000027802 */ /* 0x000fce0000000f00 */
[----:B-----5:R-:W-:Y:S05]  /*1d20*/  CALL.REL.NOINC `($__internal_1_$__cuda_sm3x_div_rn_noftz_f32_slowpath) ;  /* 0x0000000800d87944 */ /* 0x020fea0003c00000 */
.L_x_28:
[----:B------:R-:W-:Y:S05]  /*1d30*/  BSYNC.RECONVERGENT B0 ;  /* 0x0000000000007941 */ /* 0x000fea0003800200 */
.L_x_27:
[----:B------:R-:W-:Y:S01]  /*1d40*/  IMAD.IADD R10, R4, 0x1, R11 ;  /* 0x00000001040a7824 */ /* 0x000fe200078e020b */
[----:B-----5:R-:W-:-:S04]  /*1d50*/  ISETP.NE.AND P0, PT, R11, R7, PT ;  /* 0x000000070b00720c */ /* 0x020fc80003f05270 */
[----:B------:R-:W-:Y:S02]  /*1d60*/  IADD3 R2, P1, PT, R10, UR10, RZ ;  /* 0x0000000a0a027c10 */ /* 0x000fe4000ff3e0ff */
[----:B------:R-:W-:Y:S02]  /*1d70*/  FSEL R9, RZ, 1, P0 ;  /* 0x3f800000ff097808 */ /* 0x000fe40000000000 */
[C---:B------:R-:W-:Y:S01]  /*1d80*/  SHF.L.U32 R11, R2.reuse, 0x2, RZ ;  /* 0x00000002020b7819 */ /* 0x040fe200000006ff */
[----:B------:R-:W-:Y:S01]  /*1d90*/  IMAD.X R17, RZ, RZ, UR7, P1 ;  /* 0x00000007ff117e24 */ /* 0x000fe200088e06ff */
[----:B------:R-:W-:Y:S01]  /*1da0*/  IADD3 R8, P0, PT, R13, UR16, RZ ;  /* 0x000000100d087c10 */ /* 0x000fe2000ff1e0ff */
[----:B------:R-:W-:Y:S01]  /*1db0*/  FADD R15, -R9, R0 ;  /* 0x00000000090f7221 */ /* 0x000fe20000000100 */
[----:B------:R-:W-:Y:S02]  /*1dc0*/  IADD3 R14, P1, PT, R11, UR14, RZ ;  /* 0x0000000e0b0e7c10 */ /* 0x000fe4000ff3e0ff */
[----:B------:R-:W-:Y:S01]  /*1dd0*/  SHF.L.U64.HI R13, R2, 0x2, R17 ;  /* 0x00000002020d7819 */ /* 0x000fe20000010211 */
[----:B------:R-:W-:Y:S01]  /*1de0*/  FMUL R17, R15, R6 ;  /* 0x000000060f117220 */ /* 0x000fe20000400000 */
[----:B------:R-:W-:-:S02]  /*1df0*/  IADD3.X R9, PT, PT, R12, UR17, RZ, P0, !PT ;  /* 0x000000110c097c10 */ /* 0x000fc400087fe4ff */
[----:B------:R-:W-:-:S03]  /*1e00*/  IADD3.X R15, PT, PT, R13, UR15, RZ, P1, !PT ;  /* 0x0000000f0d0f7c10 */ /* 0x000fc60008ffe4ff */
[----:B------:R0:W-:Y:S04]  /*1e10*/  STG.E desc[UR8][R8.64], R17 ;  /* 0x0000001108007986 */ /* 0x0001e8000c101908 */
[----:B------:R-:W2:Y:S01]  /*1e20*/  LDG.E R14, desc[UR8][R14.64] ;  /* 0x000000080e0e7981 */ /* 0x000ea2000c1e1900 */
[----:B------:R-:W-:Y:S01]  /*1e30*/  IMAD.MOV.U32 R19, RZ, RZ, 0x3bbb989d ;  /* 0x3bbb989dff137424 */ /* 0x000fe200078e00ff */
[----:B------:R-:W0:Y:S01]  /*1e40*/  MUFU.RCP R12, R3 ;  /* 0x00000003000c7308 */ /* 0x000e220000001000 */
[----:B------:R-:W-:Y:S01]  /*1e50*/  IMAD.MOV.U32 R21, RZ, RZ, 0x437c0000 ;  /* 0x437c0000ff157424 */ /* 0x000fe200078e00ff */
[----:B------:R-:W-:Y:S01]  /*1e60*/  BSSY.RECONVERGENT B0, `(.L_x_29) ;  /* 0x0000014000007945 */ /* 0x000fe20003800200 */
[----:B0-----:R-:W-:Y:S01]  /*1e70*/  FFMA R9, -R3, R12, 1 ;  /* 0x3f80000003097423 */ /* 0x001fe2000000010c */
[----:B--2---:R-:W-:-:S04]  /*1e80*/  FADD R0, -R5, R14 ;  /* 0x0000000e05007221 */ /* 0x004fc80000000100 */
[----:B------:R-:W-:-:S04]  /*1e90*/  FFMA.SAT R2, R0, R19, 0.5 ;  /* 0x3f00000000027423 */ /* 0x000fc80000002013 */
[----:B------:R-:W-:-:S04]  /*1ea0*/  FFMA.RM R2, R2, R21, 12582913 ;  /* 0x4b40000102027423 */ /* 0x000fc80000004015 */
[C---:B------:R-:W-:Y:S01]  /*1eb0*/  FADD R19, R2.reuse, -12583039 ;  /* 0xcb40007f02137421 */ /* 0x040fe20000000000 */
[----:B------:R-:W-:-:S03]  /*1ec0*/  SHF.L.U32 R2, R2, 0x17, RZ ;  /* 0x0000001702027819 */ /* 0x000fc600000006ff */
        /* <DEDUP_REMOVED lines=10> */
[----:B------:R-:W-:Y:S01]  /*1f70*/  IMAD.MOV.U32 R0, RZ, RZ, R8 ;  /* 0x000000ffff007224 */ /* 0x000fe200078e0008 */
[----:B------:R-:W-:-:S07]  /*1f80*/  MOV R2, 0x1fa0 ;  /* 0x00001fa000027802 */ /* 0x000fce0000000f00 */
[----:B------:R-:W-:Y:S05]  /*1f90*/  CALL.REL.NOINC `($__internal_1_$__cuda_sm3x_div_rn_noftz_f32_slowpath) ;  /* 0x00000008003c7944 */ /* 0x000fea0003c00000 */
.L_x_30:
[----:B------:R-:W-:Y:S05]  /*1fa0*/  BSYNC.RECONVERGENT B0 ;  /* 0x0000000000007941 */ /* 0x000fea0003800200 */
.L_x_29:
[C---:B------:R-:W-:Y:S01]  /*1fb0*/  IMAD.IADD R12, R10.reuse, 0x1, R4 ;  /* 0x000000010a0c7824 */ /* 0x040fe200078e0204 */
[----:B------:R-:W-:-:S04]  /*1fc0*/  ISETP.NE.AND P0, PT, R10, R7, PT ;  /* 0x000000070a00720c */ /* 0x000fc80003f05270 */
[----:B------:R-:W-:Y:S02]  /*1fd0*/  IADD3 R2, P1, PT, R12, UR10, RZ ;  /* 0x0000000a0c027c10 */ /* 0x000fe4000ff3e0ff */
[----:B------:R-:W-:Y:S02]  /*1fe0*/  FSEL R9, RZ, 1, P0 ;  /* 0x3f800000ff097808 */ /* 0x000fe40000000000 */
[----:B------:R-:W-:Y:S01]  /*1ff0*/  IADD3.X R17, PT, PT, RZ, UR7, RZ, P1, !PT ;  /* 0x00000007ff117c10 */ /* 0x000fe20008ffe4ff */
[C---:B------:R-:W-:Y:S01]  /*2000*/  IMAD.SHL.U32 R10, R2.reuse, 0x4, RZ ;  /* 0x00000004020a7824 */ /* 0x040fe200078e00ff */
[----:B------:R-:W-:Y:S01]  /*2010*/  IADD3 R8, P0, PT, R11, UR16, RZ ;  /* 0x000000100b087c10 */ /* 0x000fe2000ff1e0ff */
[----:B------:R-:W-:Y:S01]  /*2020*/  FADD R15, -R9, R0 ;  /* 0x00000000090f7221 */ /* 0x000fe20000000100 */
[----:B------:R-:W-:Y:S02]  /*2030*/  SHF.L.U64.HI R11, R2, 0x2, R17 ;  /* 0x00000002020b7819 */ /* 0x000fe40000010211 */
[----:B------:R-:W-:-:S02]  /*2040*/  IADD3 R14, P1, PT, R10, UR14, RZ ;  /* 0x0000000e0a0e7c10 */ /* 0x000fc4000ff3e0ff */
[----:B------:R-:W-:Y:S01]  /*2050*/  IADD3.X R9, PT, PT, R13, UR17, RZ, P0, !PT ;  /* 0x000000110d097c10 */ /* 0x000fe200087fe4ff */
[----:B------:R-:W-:Y:S01]  /*2060*/  FMUL R13, R15, R6 ;  /* 0x000000060f0d7220 */ /* 0x000fe20000400000 */
[----:B------:R-:W-:-:S04]  /*2070*/  IADD3.X R15, PT, PT, R11, UR15, RZ, P1, !PT ;  /* 0x0000000f0b0f7c10 */ /* 0x000fc80008ffe4ff */
[----:B------:R0:W-:Y:S04]  /*2080*/  STG.E desc[UR8][R8.64], R13 ;  /* 0x0000000d08007986 */ /* 0x0001e8000c101908 */
[----:B------:R-:W2:Y:S01]  /*2090*/  LDG.E R14, desc[UR8][R14.64] ;  /* 0x000000080e0e7981 */ /* 0x000ea2000c1e1900 */
[----:B------:R-:W-:Y:S01]  /*20a0*/  IMAD.MOV.U32 R17, RZ, RZ, 0x3bbb989d ;  /* 0x3bbb989dff117424 */ /* 0x000fe200078e00ff */
[----:B------:R-:W-:Y:S01]  /*20b0*/  MOV R19, 0x437c0000 ;  /* 0x437c000000137802 */ /* 0x000fe20000000f00 */
        /* <DEDUP_REMOVED lines=21> */
.L_x_32:
[----:B------:R-:W-:Y:S05]  /*2210*/  BSYNC.RECONVERGENT B0 ;  /* 0x0000000000007941 */ /* 0x000fea0003800200 */
.L_x_31:
[C---:B------:R-:W-:Y:S02]  /*2220*/  IADD3 R13, PT, PT, R12.reuse, R4, RZ ;  /* 0x000000040c0d7210 */ /* 0x040fe40007ffe0ff */
[----:B------:R-:W-:Y:S02]  /*2230*/  ISETP.NE.AND P0, PT, R12, R7, PT ;  /* 0x000000070c00720c */ /* 0x000fe40003f05270 */
[----:B------:R-:W-:Y:S02]  /*2240*/  IADD3 R2, P1, PT, R13, UR10, RZ ;  /* 0x0000000a0d027c10 */ /* 0x000fe4000ff3e0ff */
[----:B------:R-:W-:Y:S02]  /*2250*/  FSEL R9, RZ, 1, P0 ;  /* 0x3f800000ff097808 */ /* 0x000fe40000000000 */
[----:B------:R-:W-:Y:S01]  /*2260*/  IADD3 R8, P0, PT, R10, UR16, RZ ;  /* 0x000000100a087c10 */ /* 0x000fe2000ff1e0ff */
[----:B------:R-:W-:Y:S02]  /*2270*/  IMAD.X R17, RZ, RZ, UR7, P1 ;  /* 0x00000007ff117e24 */ /* 0x000fe400088e06ff */
[----:B------:R-:W-:-:S02]  /*2280*/  IMAD.SHL.U32 R12, R2, 0x4, RZ ;  /* 0x00000004020c7824 */ /* 0x000fc400078e00ff */
[----:B------:R-:W-:Y:S01]  /*2290*/  FADD R15, -R9, R0 ;  /* 0x00000000090f7221 */ /* 0x000fe20000000100 */
[----:B------:R-:W-:Y:S02]  /*22a0*/  IADD3.X R9, PT, PT, R11, UR17, RZ, P0, !PT ;  /* 0x000000110b097c10 */ /* 0x000fe400087fe4ff */
[----:B------:R-:W-:Y:S01]  /*22b0*/  SHF.L.U64.HI R10, R2, 0x2, R17 ;  /* 0x00000002020a7819 */ /* 0x000fe20000010211 */
[----:B------:R-:W-:Y:S01]  /*22c0*/  FMUL R11, R15, R6 ;  /* 0x000000060f0b7220 */ /* 0x000fe20000400000 */
[----:B------:R-:W-:-:S04]  /*22d0*/  IADD3 R14, P1, PT, R12, UR14, RZ ;  /* 0x0000000e0c0e7c10 */ /* 0x000fc8000ff3e0ff */
[----:B------:R-:W-:Y:S01]  /*22e0*/  IADD3.X R15, PT, PT, R10, UR15, RZ, P1, !PT ;  /* 0x0000000f0a0f7c10 */ /* 0x000fe20008ffe4ff */
[----:B------:R0:W-:Y:S04]  /*22f0*/  STG.E desc[UR8][R8.64], R11 ;  /* 0x0000000b08007986 */ /* 0x0001e8000c101908 */
[----:B------:R-:W2:Y:S01]  /*2300*/  LDG.E R14, desc[UR8][R14.64] ;  /* 0x000000080e0e7981 */ /* 0x000ea2000c1e1900 */
        /* <DEDUP_REMOVED lines=22> */
[----:B------:R-:W-:Y:S05]  /*2470*/  CALL.REL.NOINC `($__internal_1_$__cuda_sm3x_div_rn_noftz_f32_slowpath) ;  /* 0x0000000400047944 */ /* 0x000fea0003c00000 */
.L_x_34:
[----:B------:R-:W-:Y:S05]  /*2480*/  BSYNC.RECONVERGENT B0 ;  /* 0x0000000000007941 */ /* 0x000fea0003800200 */
.L_x_33:
[----:B------:R-:W-:-:S04]  /*2490*/  ISETP.NE.AND P0, PT, R13, R7, PT ;  /* 0x000000070d00720c */ /* 0x000fc80003f05270 */
[----:B------:R-:W-:Y:S02]  /*24a0*/  FSEL R9, RZ, 1, P0 ;  /* 0x3f800000ff097808 */ /* 0x000fe40000000000 */
[----:B------:R-:W-:-:S03]  /*24b0*/  IADD3 R8, P0, PT, R12, UR16, RZ ;  /* 0x000000100c087c10 */ /* 0x000fc6000ff1e0ff */
[----:B------:R-:W-:Y:S01]  /*24c0*/  FADD R11, -R9, R0 ;  /* 0x00000000090b7221 */ /* 0x000fe20000000100 */
[----:B------:R-:W-:-:S03]  /*24d0*/  IADD3.X R9, PT, PT, R10, UR17, RZ, P0, !PT ;  /* 0x000000110a097c10 */ /* 0x000fc600087fe4ff */
[----:B------:R-:W-:Y:S01]  /*24e0*/  FMUL R15, R11, R6 ;  /* 0x000000060b0f7220 */ /* 0x000fe20000400000 */
[----:B------:R-:W-:-:S04]  /*24f0*/  IMAD.IADD R11, R13, 0x1, R4 ;  /* 0x000000010d0b7824 */ /* 0x000fc800078e0204 */
[----:B------:R1:W-:Y:S01]  /*2500*/  STG.E desc[UR8][R8.64], R15 ;  /* 0x0000000f08007986 */ /* 0x0003e2000c101908 */
[----:B------:R-:W-:-:S13]  /*2510*/  ISETP.GE.AND P0, PT, R11, UR6, PT ;  /* 0x000000060b007c0c */ /* 0x000fda000bf06270 */
[----:B-1----:R-:W-:Y:S05]  /*2520*/  @!P0 BRA `(.L_x_35) ;  /* 0xfffffff400888947 */ /* 0x002fea000383ffff */
[----:B------:R-:W-:Y:S05]  /*2530*/  EXIT ;  /* 0x000000000000794d */ /* 0x000fea0003800000 */
        .weak           $__internal_0_$__cuda_sm20_rcp_rn_f32_slowpath
        .type           $__internal_0_$__cuda_sm20_rcp_rn_f32_slowpath,@function
        .size           $__internal_0_$__cuda_sm20_rcp_rn_f32_slowpath,($__internal_1_$__cuda_sm3x_div_rn_noftz_f32_slowpath - $__internal_0_$__cuda_sm20_rcp_rn_f32_slowpath)
$__internal_0_$__cuda_sm20_rcp_rn_f32_slowpath:
[----:B------:R-:W-:-:S05]  /*2540*/  IMAD.SHL.U32 R6, R0, 0x2, RZ ;  /* 0x0000000200067824 */ /* 0x000fca00078e00ff */
[----:B------:R-:W-:-:S04]  /*2550*/  SHF.R.U32.HI R6, RZ, 0x18, R6 ;  /* 0x00000018ff067819 */ /* 0x000fc80000011606 */
[----:B------:R-:W-:-:S13]  /*2560*/  ISETP.NE.U32.AND P0, PT, R6, RZ, PT ;  /* 0x000000ff0600720c */ /* 0x000fda0003f05070 */
[----:B------:R-:W-:Y:S05]  /*2570*/  @P0 BRA `(.L_x_36) ;  /* 0x00000000002c0947 */ /* 0x000fea0003800000 */
[----:B------:R-:W-:-:S04]  /*2580*/  SHF.L.U32 R6, R0, 0x1, RZ ;  /* 0x0000000100067819 */ /* 0x000fc800000006ff */
[----:B------:R-:W-:-:S13]  /*2590*/  ISETP.NE.AND P0, PT, R6, RZ, PT ;  /* 0x000000ff0600720c */ /* 0x000fda0003f05270 */
[----:B------:R2:W3:Y:S01]  /*25a0*/  @!P0 MUFU.RCP R6, R0 ;  /* 0x0000000000068308 */ /* 0x0004e20000001000 */
[----:B------:R-:W-:Y:S05]  /*25b0*/  @!P0 BRA `(.L_x_37) ;  /* 0x0000000000a48947 */ /* 0x000fea0003800000 */
[----:B------:R-:W-:-:S04]  /*25c0*/  FFMA R7, R0, 1.84467440737095516160e+19, RZ ;  /* 0x5f80000000077823 */ /* 0x000fc800000000ff */
[----:B--2---:R-:W3:Y:S02]  /*25d0*/  MUFU.RCP R0, R7 ;  /* 0x0000000700007308 */ /* 0x004ee40000001000 */
[----:B---3--:R-:W-:-:S04]  /*25e0*/  FFMA R6, R7, R0, -1 ;  /* 0xbf80000007067423 */ /* 0x008fc80000000000 */
[----:B------:R-:W-:-:S04]  /*25f0*/  FADD.FTZ R13, -R6, -RZ ;  /* 0x800000ff060d7221 */ /* 0x000fc80000010100 */
[----:B------:R-:W-:-:S04]  /*2600*/  FFMA R0, R0, R13, R0 ;  /* 0x0000000d00007223 */ /* 0x000fc80000000000 */
[----:B------:R-:W-:Y:S01]  /*2610*/  FFMA R6, R0, 1.84467440737095516160e+19, RZ ;  /* 0x5f80000000067823 */ /* 0x000fe200000000ff */
[----:B------:R-:W-:Y:S06]  /*2620*/  BRA `(.L_x_37) ;  /* 0x0000000000887947 */ /* 0x000fec0003800000 */
.L_x_36:
[----:B------:R-:W-:-:S05]  /*2630*/  VIADD R7, R6, 0xffffff03 ;  /* 0xffffff0306077836 */ /* 0x000fca0000000000 */
[----:B------:R-:W-:-:S13]  /*2640*/  ISETP.GT.U32.AND P0, PT, R7, 0x1, PT ;  /* 0x000000010700780c */ /* 0x000fda0003f04070 */
[----:B------:R-:W-:Y:S05]  /*2650*/  @P0 BRA `(.L_x_38) ;  /* 0x0000000000780947 */ /* 0x000fea0003800000 */
[----:B------:R-:W-:Y:S01]  /*2660*/  LOP3.LUT R10, R0, 0x7fffff, RZ, 0xc0, !PT ;  /* 0x007fffff000a7812 */ /* 0x000fe200078ec0ff */
[----:B------:R-:W-:-:S03]  /*2670*/  IMAD.MOV.U32 R16, RZ, RZ, 0x3 ;  /* 0x00000003ff107424 */ /* 0x000fc600078e00ff */
[----:B------:R-:W-:Y:S02]  /*2680*/  LOP3.LUT R10, R10, 0x3f800000, RZ, 0xfc, !PT ;  /* 0x3f8000000a0a7812 */ /* 0x000fe400078efcff */
[----:B------:R-:W-:Y:S02]  /*2690*/  SHF.L.U32 R15, R16, R7, RZ ;  /* 0x00000007100f7219 */ /* 0x000fe400000006ff */
[----:B------:R-:W0:Y:S02]  /*26a0*/  MUFU.RCP R13, R10 ;  /* 0x0000000a000d7308 */ /* 0x000e240000001000 */
[----:B0-----:R-:W-:-:S04]  /*26b0*/  FFMA R12, R10, R13, -1 ;  /* 0xbf8000000a0c7423 */ /* 0x001fc8000000000d */
[----:B------:R-:W-:-:S04]  /*26c0*/  FADD.FTZ R12, -R12, -RZ ;  /* 0x800000ff0c0c7221 */ /* 0x000fc80000010100 */
[CCC-:B------:R-:W-:Y:S01]  /*26d0*/  FFMA.RM R14, R13.reuse, R12.reuse, R13.reuse ;  /* 0x0000000c0d0e7223 */ /* 0x1c0fe2000000400d */
[----:B------:R-:W-:-:S04]  /*26e0*/  FFMA.RP R13, R13, R12, R13 ;  /* 0x0000000c0d0d7223 */ /* 0x000fc8000000800d */
[C---:B------:R-:W-:Y:S02]  /*26f0*/  LOP3.LUT R12, R14.reuse, 0x7fffff, RZ, 0xc0, !PT ;  /* 0x007fffff0e0c7812 */ /* 0x040fe400078ec0ff */
[----:B------:R-:W-:Y:S02]  /*2700*/  FSETP.NEU.FTZ.AND P0, PT, R14, R13, PT ;  /* 0x0000000d0e00720b */ /* 0x000fe40003f1d000 */
[----:B------:R-:W-:Y:S02]  /*2710*/  LOP3.LUT R12, R12, 0x800000, RZ, 0xfc, !PT ;  /* 0x008000000c0c7812 */ /* 0x000fe400078efcff */
[----:B------:R-:W-:Y:S02]  /*2720*/  SEL R13, RZ, 0xffffffff, !P0 ;  /* 0xffffffffff0d7807 */ /* 0x000fe40004000000 */
[----:B------:R-:W-:Y:S02]  /*2730*/  LOP3.LUT R10, R15, R12, RZ, 0xc0, !PT ;  /* 0x0000000c0f0a7212 */ /* 0x000fe400078ec0ff */
[----:B------:R-:W-:-:S02]  /*2740*/  IADD3 R13, PT, PT, -R13, RZ, RZ ;  /* 0x000000ff0d0d7210 */ /* 0x000fc40007ffe1ff */
[-C--:B------:R-:W-:Y:S02]  /*2750*/  SHF.R.U32.HI R10, RZ, R7.reuse, R10 ;  /* 0x00000007ff0a7219 */ /* 0x080fe4000001160a */
[----:B------:R-:W-:Y:S02]  /*2760*/  LOP3.LUT P1, RZ, R13, R7, R12, 0xf8, !PT ;  /* 0x000000070dff7212 */ /* 0x000fe4000782f80c */
[C---:B------:R-:W-:Y:S02]  /*2770*/  LOP3.LUT P0, RZ, R10.reuse, 0x1, RZ, 0xc0, !PT ;  /* 0x000000010aff7812 */ /* 0x040fe4000780c0ff */
[----:B------:R-:W-:-:S04]  /*2780*/  LOP3.LUT P2, RZ, R10, 0x2, RZ, 0xc0, !PT ;  /* 0x000000020aff7812 */ /* 0x000fc8000784c0ff */
[----:B------:R-:W-:Y:S02]  /*2790*/  PLOP3.LUT P0, PT, P0, P1, P2, 0xe0, 0x0 ;  /* 0x000000000000781c */ /* 0x000fe40000703c20 */
[----:B------:R-:W-:Y:S02]  /*27a0*/  LOP3.LUT P1, RZ, R0, 0x7fffff, RZ, 0xc0, !PT ;  /* 0x007fffff00ff7812 */ /* 0x000fe4000782c0ff */
[----:B------:R-:W-:-:S05]  /*27b0*/  SEL R7, RZ, 0x1, !P0 ;  /* 0x00000001ff077807 */ /* 0x000fca0004000000 */
[----:B------:R-:W-:-:S05]  /*27c0*/  IMAD.MOV R7, RZ, RZ, -R7 ;  /* 0x000000ffff077224 */ /* 0x000fca00078e0a07 */
[----:B------:R-:W-:Y:S01]  /*27d0*/  ISETP.GE.AND P0, PT, R7, RZ, PT ;  /* 0x000000ff0700720c */ /* 0x000fe20003f06270 */
[----:B------:R-:W-:-:S05]  /*27e0*/  VIADD R7, R6, 0xffffff04 ;  /* 0xffffff0406077836 */ /* 0x000fca0000000000 */
[----:B------:R-:W-:-:S07]  /*27f0*/  SHF.R.U32.HI R7, RZ, R7, R12 ;  /* 0x00000007ff077219 */ /* 0x000fce000001160c */
[----:B------:R-:W-:-:S05]  /*2800*/  @!P0 IADD3 R7, PT, PT, R7, 0x1, RZ ;  /* 0x0000000107078810 */ /* 0x000fca0007ffe0ff */
[----:B------:R-:W-:-:S05]  /*2810*/  @!P1 IMAD.SHL.U32 R7, R7, 0x2, RZ ;  /* 0x0000000207079824 */ /* 0x000fca00078e00ff */
[----:B------:R-:W-:Y:S01]  /*2820*/  LOP3.LUT R6, R7, 0x80000000, R0, 0xf8, !PT ;  /* 0x8000000007067812 */ /* 0x000fe200078ef800 */
[----:B------:R-:W-:Y:S06]  /*2830*/  BRA `(.L_x_37) ;  /* 0x0000000000047947 */ /* 0x000fec0003800000 */
.L_x_38:
[----:B------:R0:W1:Y:S02]  /*2840*/  MUFU.RCP R6, R0 ;  /* 0x0000000000067308 */ /* 0x0000640000001000 */
.L_x_37:
[----:B0123--:R-:W-:Y:S01]  /*2850*/  IMAD.MOV.U32 R0, RZ, RZ, R6 ;  /* 0x000000ffff007224 */ /* 0x00ffe200078e0006 */
[----:B------:R-:W-:Y:S01]  /*2860*/  MOV R6, R2 ;  /* 0x0000000200067202 */ /* 0x000fe20000000f00 */
[----:B------:R-:W-:-:S04]  /*2870*/  IMAD.MOV.U32 R7, RZ, RZ, 0x0 ;  /* 0x00000000ff077424 */ /* 0x000fc800078e00ff */
[----:B------:R-:W-:Y:S05]  /*2880*/  RET.REL.NODEC R6 `(_Z11loss_kernelPKfPKiiiPfS3_) ;  /* 0xffffffd406dc7950 */ /* 0x000fea0003c3ffff */
        .weak           $__internal_1_$__cuda_sm3x_div_rn_noftz_f32_slowpath
        .type           $__internal_1_$__cuda_sm3x_div_rn_noftz_f32_slowpath,@function
        .size           $__internal_1_$__cuda_sm3x_div_rn_noftz_f32_slowpath,(.L_x_52 - $__internal_1_$__cuda_sm3x_div_rn_noftz_f32_slowpath)
$__internal_1_$__cuda_sm3x_div_rn_noftz_f32_slowpath:
[--C-:B------:R-:W-:Y:S01]  /*2890*/  SHF.R.U32.HI R8, RZ, 0x17, R3.reuse ;  /* 0x00000017ff087819 */ /* 0x100fe20000011603 */
[----:B------:R-:W-:Y:S01]  /*28a0*/  BSSY.RECONVERGENT B2, `(.L_x_39) ;  /* 0x0000063000027945 */ /* 0x000fe20003800200 */
[----:B------:R-:W-:Y:S01]  /*28b0*/  SHF.R.U32.HI R16, RZ, 0x17, R0 ;  /* 0x00000017ff107819 */ /* 0x000fe20000011600 */
[----:B------:R-:W-:Y:S01]  /*28c0*/  IMAD.MOV.U32 R19, RZ, RZ, R3 ;  /* 0x000000ffff137224 */ /* 0x000fe200078e0003 */
[----:B------:R-:W-:Y:S02]  /*28d0*/  LOP3.LUT R8, R8, 0xff, RZ, 0xc0, !PT ;  /* 0x000000ff08087812 */ /* 0x000fe400078ec0ff */
[----:B------:R-:W-:-:S03]  /*28e0*/  LOP3.LUT R16, R16, 0xff, RZ, 0xc0, !PT ;  /* 0x000000ff10107812 */ /* 0x000fc600078ec0ff */
[----:B------:R-:W-:Y:S01]  /*28f0*/  VIADD R17, R8, 0xffffffff ;  /* 0xffffffff08117836 */ /* 0x000fe20000000000 */
[----:B------:R-:W-:-:S04]  /*2900*/  IADD3 R18, PT, PT, R16, -0x1, RZ ;  /* 0xffffffff10127810 */ /* 0x000fc80007ffe0ff */
[----:B------:R-:W-:-:S04]  /*2910*/  ISETP.GT.U32.AND P0, PT, R17, 0xfd, PT ;  /* 0x000000fd1100780c */ /* 0x000fc80003f04070 */
[----:B------:R-:W-:-:S13]  /*2920*/  ISETP.GT.U32.OR P0, PT, R18, 0xfd, P0 ;  /* 0x000000fd1200780c */ /* 0x000fda0000704470 */
[----:B------:R-:W-:Y:S01]  /*2930*/  @!P0 IMAD.MOV.U32 R9, RZ, RZ, RZ ;  /* 0x000000ffff098224 */ /* 0x000fe200078e00ff */
[----:B------:R-:W-:Y:S06]  /*2940*/  @!P0 BRA `(.L_x_40) ;  /* 0x00000000005c8947 */ /* 0x000fec0003800000 */
[----:B------:R-:W-:Y:S02]  /*2950*/  FSETP.GTU.FTZ.AND P0, PT, |R0|, +INF , PT ;  /* 0x7f8000000000780b */ /* 0x000fe40003f1c200 */
[----:B------:R-:W-:-:S04]  /*2960*/  FSETP.GTU.FTZ.AND P1, PT, |R3|, +INF , PT ;  /* 0x7f8000000300780b */ /* 0x000fc80003f3c200 */
[----:B------:R-:W-:-:S13]  /*2970*/  PLOP3.LUT P0, PT, P0, P1, PT, 0xf8, 0x8f ;  /* 0x00000000008f781c */ /* 0x000fda0000703f70 */
[----:B------:R-:W-:Y:S05]  /*2980*/  @P0 BRA `(.L_x_41) ;  /* 0x00000004004c0947 */ /* 0x000fea0003800000 */
[----:B------:R-:W-:-:S13]  /*2990*/  LOP3.LUT P0, RZ, R19, 0x7fffffff, R0, 0xc8, !PT ;  /* 0x7fffffff13ff7812 */ /* 0x000fda000780c800 */
[----:B------:R-:W-:Y:S05]  /*29a0*/  @!P0 BRA `(.L_x_42) ;  /* 0x00000004003c8947 */ /* 0x000fea0003800000 */
[C---:B------:R-:W-:Y:S02]  /*29b0*/  FSETP.NEU.FTZ.AND P1, PT, |R0|.reuse, +INF , PT ;  /* 0x7f8000000000780b */ /* 0x040fe40003f3d200 */
[----:B------:R-:W-:Y:S02]  /*29c0*/  FSETP.NEU.FTZ.AND P2, PT, |R3|, +INF , PT ;  /* 0x7f8000000300780b */ /* 0x000fe40003f5d200 */
[----:B------:R-:W-:-:S11]  /*29d0*/  FSETP.NEU.FTZ.AND P0, PT, |R0|, +INF , PT ;  /* 0x7f8000000000780b */ /* 0x000fd60003f1d200 */
[----:B------:R-:W-:Y:S05]  /*29e0*/  @!P2 BRA !P1, `(.L_x_42) ;  /* 0x00000004002ca947 */ /* 0x000fea0004800000 */
[----:B------:R-:W-:-:S04]  /*29f0*/  LOP3.LUT P1, RZ, R0, 0x7fffffff, RZ, 0xc0, !PT ;  /* 0x7fffffff00ff7812 */ /* 0x000fc8000782c0ff */
[----:B------:R-:W-:-:S13]  /*2a00*/  PLOP3.LUT P1, PT, P2, P1, PT, 0x2f, 0xf2 ;  /* 0x0000000000f2781c */ /* 0x000fda0001722577 */
[----:B------:R-:W-:Y:S05]  /*2a10*/  @P1 BRA `(.L_x_43) ;  /* 0x0000000400181947 */ /* 0x000fea0003800000 */
[----:B------:R-:W-:-:S04]  /*2a20*/  LOP3.LUT P1, RZ, R19, 0x7fffffff, RZ, 0xc0, !PT ;  /* 0x7fffffff13ff7812 */ /* 0x000fc8000782c0ff */
[----:B------:R-:W-:-:S13]  /*2a30*/  PLOP3.LUT P0, PT, P0, P1, PT, 0x2f, 0xf2 ;  /* 0x0000000000f2781c */ /* 0x000fda0000702577 */
[----:B------:R-:W-:Y:S05]  /*2a40*/  @P0 BRA `(.L_x_44) ;  /* 0x0000000400000947 */ /* 0x000fea0003800000 */
[----:B------:R-:W-:Y:S02]  /*2a50*/  ISETP.GE.AND P0, PT, R18, RZ, PT ;  /* 0x000000ff1200720c */ /* 0x000fe40003f06270 */
[----:B------:R-:W-:-:S11]  /*2a60*/  ISETP.GE.AND P1, PT, R17, RZ, PT ;  /* 0x000000ff1100720c */ /* 0x000fd60003f26270 */
[----:B------:R-:W-:Y:S01]  /*2a70*/  @P0 MOV R9, RZ ;  /* 0x000000ff00090202 */ /* 0x000fe20000000f00 */
[----:B------:R-:W-:Y:S02]  /*2a80*/  @!P0 IMAD.MOV.U32 R9, RZ, RZ, -0x40 ;  /* 0xffffffc0ff098424 */ /* 0x000fe400078e00ff */
[----:B------:R-:W-:Y:S01]  /*2a90*/  @!P0 FFMA R0, R0, 1.84467440737095516160e+19, RZ ;  /* 0x5f80000000008823 */ /* 0x000fe200000000ff */
[----:B------:R-:W-:Y:S01]  /*2aa0*/  @!P1 FFMA R19, R3, 1.84467440737095516160e+19, RZ ;  /* 0x5f80000003139823 */ /* 0x000fe200000000ff */
[----:B------:R-:W-:-:S07]  /*2ab0*/  @!P1 VIADD R9, R9, 0x40 ;  /* 0x0000004009099836 */ /* 0x000fce0000000000 */
.L_x_40:
[----:B------:R-:W-:Y:S01]  /*2ac0*/  LEA R18, R8, 0xc0800000, 0x17 ;  /* 0xc080000008127811 */ /* 0x000fe200078eb8ff */
[----:B------:R-:W-:Y:S03]  /*2ad0*/  BSSY.RECONVERGENT B3, `(.L_x_45) ;  /* 0x0000036000037945 */ /* 0x000fe60003800200 */
[----:B------:R-:W-:Y:S01]  /*2ae0*/  IADD3 R20, PT, PT, -R18, R19, RZ ;  /* 0x0000001312147210 */ /* 0x000fe20007ffe1ff */
[----:B------:R-:W-:-:S03]  /*2af0*/  VIADD R19, R16, 0xffffff81 ;  /* 0xffffff8110137836 */ /* 0x000fc60000000000 */
[----:B------:R-:W0:Y:S01]  /*2b00*/  MUFU.RCP R18, R20 ;  /* 0x0000001400127308 */ /* 0x000e220000001000 */
[----:B------:R-:W-:Y:S01]  /*2b10*/  FADD.FTZ R17, -R20, -RZ ;  /* 0x800000ff14117221 */ /* 0x000fe20000010100 */
[----:B------:R-:W-:-:S03]  /*2b20*/  IMAD R0, R19, -0x800000, R0 ;  /* 0xff80000013007824 */ /* 0x000fc600078e0200 */
[----:B0-----:R-:W-:-:S04]  /*2b30*/  FFMA R21, R18, R17, 1 ;  /* 0x3f80000012157423 */ /* 0x001fc80000000011 */
[----:B------:R-:W-:-:S04]  /*2b40*/  FFMA R21, R18, R21, R18 ;  /* 0x0000001512157223 */ /* 0x000fc80000000012 */
[----:B------:R-:W-:-:S04]  /*2b50*/  FFMA R16, R0, R21, RZ ;  /* 0x0000001500107223 */ /* 0x000fc800000000ff */
[----:B------:R-:W-:-:S04]  /*2b60*/  FFMA R18, R17, R16, R0 ;  /* 0x0000001011127223 */ /* 0x000fc80000000000 */
[----:B------:R-:W-:Y:S01]  /*2b70*/  FFMA R18, R21, R18, R16 ;  /* 0x0000001215127223 */ /* 0x000fe20000000010 */
[----:B------:R-:W-:-:S03]  /*2b80*/  IADD3 R16, PT, PT, R19, 0x7f, -R8 ;  /* 0x0000007f13107810 */ /* 0x000fc60007ffe808 */
[----:B------:R-:W-:Y:S02]  /*2b90*/  FFMA R17, R17, R18, R0 ;  /* 0x0000001211117223 */ /* 0x000fe40000000000 */
[----:B------:R-:W-:Y:S02]  /*2ba0*/  IMAD.IADD R9, R16, 0x1, R9 ;  /* 0x0000000110097824 */ /* 0x000fe400078e0209 */
[----:B------:R-:W-:-:S05]  /*2bb0*/  FFMA R0, R21, R17, R18 ;  /* 0x0000001115007223 */ /* 0x000fca0000000012 */
[----:B------:R-:W-:-:S04]  /*2bc0*/  SHF.R.U32.HI R8, RZ, 0x17, R0 ;  /* 0x00000017ff087819 */ /* 0x000fc80000011600 */
[----:B------:R-:W-:-:S04]  /*2bd0*/  LOP3.LUT R8, R8, 0xff, RZ, 0xc0, !PT ;  /* 0x000000ff08087812 */ /* 0x000fc800078ec0ff */
[----:B------:R-:W-:-:S05]  /*2be0*/  IADD3 R8, PT, PT, R8, R9, RZ ;  /* 0x0000000908087210 */ /* 0x000fca0007ffe0ff */
[----:B------:R-:W-:-:S05]  /*2bf0*/  VIADD R16, R8, 0xffffffff ;  /* 0xffffffff08107836 */ /* 0x000fca0000000000 */
[----:B------:R-:W-:-:S13]  /*2c00*/  ISETP.GE.U32.AND P0, PT, R16, 0xfe, PT ;  /* 0x000000fe1000780c */ /* 0x000fda0003f06070 */
[----:B------:R-:W-:Y:S05]  /*2c10*/  @!P0 BRA `(.L_x_46) ;  /* 0x0000000000808947 */ /* 0x000fea0003800000 */
[----:B------:R-:W-:-:S13]  /*2c20*/  ISETP.GT.AND P0, PT, R8, 0xfe, PT ;  /* 0x000000fe0800780c */ /* 0x000fda0003f04270 */
[----:B------:R-:W-:Y:S05]  /*2c30*/  @P0 BRA `(.L_x_47) ;  /* 0x00000000006c0947 */ /* 0x000fea0003800000 */
[----:B------:R-:W-:-:S13]  /*2c40*/  ISETP.GE.AND P0, PT, R8, 0x1, PT ;  /* 0x000000010800780c */ /* 0x000fda0003f06270 */
[----:B------:R-:W-:Y:S05]  /*2c50*/  @P0 BRA `(.L_x_48) ;  /* 0x0000000000740947 */ /* 0x000fea0003800000 */
[----:B------:R-:W-:Y:S02]  /*2c60*/  ISETP.GE.AND P0, PT, R8, -0x18, PT ;  /* 0xffffffe80800780c */ /* 0x000fe40003f06270 */
[----:B------:R-:W-:-:S11]  /*2c70*/  LOP3.LUT R0, R0, 0x80000000, RZ, 0xc0, !PT ;  /* 0x8000000000007812 */ /* 0x000fd600078ec0ff */
[----:B------:R-:W-:Y:S05]  /*2c80*/  @!P0 BRA `(.L_x_48) ;  /* 0x0000000000688947 */ /* 0x000fea0003800000 */
[CCC-:B------:R-:W-:Y:S01]  /*2c90*/  FFMA.RZ R9, R21.reuse, R17.reuse, R18.reuse ;  /* 0x0000001115097223 */ /* 0x1c0fe2000000c012 */
[CCC-:B------:R-:W-:Y:S01]  /*2ca0*/  FFMA.RP R16, R21.reuse, R17.reuse, R18.reuse ;  /* 0x0000001115107223 */ /* 0x1c0fe20000008012 */
[----:B------:R-:W-:Y:S01]  /*2cb0*/  FFMA.RM R17, R21, R17, R18 ;  /* 0x0000001115117223 */ /* 0x000fe20000004012 */
[C---:B------:R-:W-:Y:S01]  /*2cc0*/  VIADD R18, R8.reuse, 0x20 ;  /* 0x0000002008127836 */ /* 0x040fe20000000000 */
[C---:B------:R-:W-:Y:S02]  /*2cd0*/  ISETP.NE.AND P2, PT, R8.reuse, RZ, PT ;  /* 0x000000ff0800720c */ /* 0x040fe40003f45270 */
[----:B------:R-:W-:Y:S02]  /*2ce0*/  LOP3.LUT R9, R9, 0x7fffff, RZ, 0xc0, !PT ;  /* 0x007fffff09097812 */ /* 0x000fe400078ec0ff */
[----:B------:R-:W-:Y:S02]  /*2cf0*/  ISETP.NE.AND P1, PT, R8, RZ, PT ;  /* 0x000000ff0800720c */ /* 0x000fe40003f25270 */
[----:B------:R-:W-:-:S02]  /*2d00*/  LOP3.LUT R9, R9, 0x800000, RZ, 0xfc, !PT ;  /* 0x0080000009097812 */ /* 0x000fc400078efcff */
[----:B------:R-:W-:Y:S02]  /*2d10*/  IADD3 R8, PT, PT, -R8, RZ, RZ ;  /* 0x000000ff08087210 */ /* 0x000fe40007ffe1ff */
[----:B------:R-:W-:Y:S02]  /*2d20*/  SHF.L.U32 R18, R9, R18, RZ ;  /* 0x0000001209127219 */ /* 0x000fe400000006ff */
[----:B------:R-:W-:Y:S02]  /*2d30*/  FSETP.NEU.FTZ.AND P0, PT, R16, R17, PT ;  /* 0x000000111000720b */ /* 0x000fe40003f1d000 */
[----:B------:R-:W-:Y:S02]  /*2d40*/  SEL R8, R8, RZ, P2 ;  /* 0x000000ff08087207 */ /* 0x000fe40001000000 */
[----:B------:R-:W-:Y:S02]  /*2d50*/  ISETP.NE.AND P1, PT, R18, RZ, P1 ;  /* 0x000000ff1200720c */ /* 0x000fe40000f25270 */
[----:B------:R-:W-:-:S02]  /*2d60*/  SHF.R.U32.HI R8, RZ, R8, R9 ;  /* 0x00000008ff087219 */ /* 0x000fc40000011609 */
[----:B------:R-:W-:Y:S02]  /*2d70*/  PLOP3.LUT P0, PT, P0, P1, PT, 0xf8, 0x8f ;  /* 0x00000000008f781c */ /* 0x000fe40000703f70 */
[----:B------:R-:W-:Y:S02]  /*2d80*/  SHF.R.U32.HI R16, RZ, 0x1, R8 ;  /* 0x00000001ff107819 */ /* 0x000fe40000011608 */
[----:B------:R-:W-:-:S04]  /*2d90*/  SEL R9, RZ, 0x1, !P0 ;  /* 0x00000001ff097807 */ /* 0x000fc80004000000 */
[----:B------:R-:W-:-:S04]  /*2da0*/  LOP3.LUT R9, R9, 0x1, R16, 0xf8, !PT ;  /* 0x0000000109097812 */ /* 0x000fc800078ef810 */
[----:B------:R-:W-:-:S05]  /*2db0*/  LOP3.LUT R9, R9, R8, RZ, 0xc0, !PT ;  /* 0x0000000809097212 */ /* 0x000fca00078ec0ff */
[----:B------:R-:W-:-:S05]  /*2dc0*/  IMAD.IADD R9, R16, 0x1, R9 ;  /* 0x0000000110097824 */ /* 0x000fca00078e0209 */
[----:B------:R-:W-:Y:S01]  /*2dd0*/  LOP3.LUT R0, R9, R0, RZ, 0xfc, !PT ;  /* 0x0000000009007212 */ /* 0x000fe200078efcff */
[----:B------:R-:W-:Y:S06]  /*2de0*/  BRA `(.L_x_48) ;  /* 0x0000000000107947 */ /* 0x000fec0003800000 */
.L_x_47:
[----:B------:R-:W-:-:S04]  /*2df0*/  LOP3.LUT R0, R0, 0x80000000, RZ, 0xc0, !PT ;  /* 0x8000000000007812 */ /* 0x000fc800078ec0ff */
[----:B------:R-:W-:Y:S01]  /*2e00*/  LOP3.LUT R0, R0, 0x7f800000, RZ, 0xfc, !PT ;  /* 0x7f80000000007812 */ /* 0x000fe200078efcff */
[----:B------:R-:W-:Y:S06]  /*2e10*/  BRA `(.L_x_48) ;  /* 0x0000000000047947 */ /* 0x000fec0003800000 */
.L_x_46:
[----:B------:R-:W-:-:S07]  /*2e20*/  IMAD R0, R9, 0x800000, R0 ;  /* 0x0080000009007824 */ /* 0x000fce00078e0200 */
.L_x_48:
[----:B------:R-:W-:Y:S05]  /*2e30*/  BSYNC.RECONVERGENT B3 ;  /* 0x0000000000037941 */ /* 0x000fea0003800200 */
.L_x_45:
[----:B------:R-:W-:Y:S05]  /*2e40*/  BRA `(.L_x_49) ;  /* 0x0000000000207947 */ /* 0x000fea0003800000 */
.L_x_44:
[----:B------:R-:W-:-:S04]  /*2e50*/  LOP3.LUT R0, R19, 0x80000000, R0, 0x48, !PT ;  /* 0x8000000013007812 */ /* 0x000fc800078e4800 */
[----:B------:R-:W-:Y:S01]  /*2e60*/  LOP3.LUT R0, R0, 0x7f800000, RZ, 0xfc, !PT ;  /* 0x7f80000000007812 */ /* 0x000fe200078efcff */
[----:B------:R-:W-:Y:S06]  /*2e70*/  BRA `(.L_x_49) ;  /* 0x0000000000147947 */ /* 0x000fec0003800000 */
.L_x_43:
[----:B------:R-:W-:Y:S01]  /*2e80*/  LOP3.LUT R0, R19, 0x80000000, R0, 0x48, !PT ;  /* 0x8000000013007812 */ /* 0x000fe200078e4800 */
[----:B------:R-:W-:Y:S06]  /*2e90*/  BRA `(.L_x_49) ;  /* 0x00000000000c7947 */ /* 0x000fec0003800000 */
.L_x_42:
[----:B------:R-:W0:Y:S01]  /*2ea0*/  MUFU.RSQ R0, -QNAN ;  /* 0xffc0000000007908 */ /* 0x000e220000001400 */
[----:B------:R-:W-:Y:S05]  /*2eb0*/  BRA `(.L_x_49) ;  /* 0x0000000000047947 */ /* 0x000fea0003800000 */
.L_x_41:
[----:B------:R-:W-:-:S07]  /*2ec0*/  FADD.FTZ R0, R0, R3 ;  /* 0x0000000300007221 */ /* 0x000fce0000010000 */
.L_x_49:
[----:B------:R-:W-:Y:S05]  /*2ed0*/  BSYNC.RECONVERGENT B2 ;  /* 0x0000000000027941 */ /* 0x000fea0003800200 */
.L_x_39:
[----:B------:R-:W-:Y:S01]  /*2ee0*/  MOV R8, R2 ;  /* 0x0000000200087202 */ /* 0x000fe20000000f00 */
[----:B------:R-:W-:-:S04]  /*2ef0*/  IMAD.MOV.U32 R9, RZ, RZ, 0x0 ;  /* 0x00000000ff097424 */ /* 0x000fc800078e00ff */
[----:B0-----:R-:W-:Y:S05]  /*2f00*/  RET.REL.NODEC R8 `(_Z11loss_kernelPKfPKiiiPfS3_) ;  /* 0xffffffd0083c7950 */ /* 0x001fea0003c3ffff */
.L_x_50:
[----:B------:R-:W-:-:S00]  /*2f10*/  BRA `(.L_x_50) ;  /* 0xfffffffc00fc7947 */ /* 0x000fc0000383ffff */
[----:B------:R-:W-:-:S00]  /*2f20*/  NOP ;  /* 0x0000000000007918 */ /* 0x000fc00000000000 */
        /* <DEDUP_REMOVED lines=13> */
.L_x_52:


//--------------------- .nv.shared._Z11loss_kernelPKfPKiiiPfS3_ --------------------------
	.section	.nv.shared._Z11loss_kernelPKfPKiiiPfS3_,"aw",@nobits
	.sectionflags	@""
	.align	16
	.zero		1024


//--------------------- .nv.shared.reserved.0     --------------------------
	.section	.nv.shared.reserved.0,"aw",@nobits
	.weak		__nv_reservedSMEM_offset_0_alias
	.size		__nv_reservedSMEM_offset_0_alias, 0, 64
	.other		__nv_reservedSMEM_offset_0_alias,@"STO_CUDA_RESERVED_SHARED STV_DEFAULT"
__nv_reservedSMEM_offset_0_alias:
	.zero		0
	.zero		64


//--------------------- .nv.constant0._Z11loss_kernelPKfPKiiiPfS3_ --------------------------
	.section	.nv.constant0._Z11loss_kernelPKfPKiiiPfS3_,"a",@progbits
	.sectionflags	@""
	.align	4
.nv.constant0._Z11loss_kernelPKfPKiiiPfS3_:
	.zero		936


//--------------------- SYMBOLS --------------------------

	.type		.nv.reservedSmem.offset0,@object
	.size		.nv.reservedSmem.offset0,0x4
	.type		.nv.reservedSmem.cap,@object
	.size		.nv.reservedSmem.cap,0x4
